//
// Generated by NVIDIA NVVM Compiler
//
// Compiler Build ID: CL-36424714
// Cuda compilation tools, release 13.0, V13.0.88
// Based on NVVM 20.0.0
//

.version 9.0
.target sm_100
.address_size 64

	// .globl	_Z6im2colPfiiiiiS_i

.visible .entry _Z6im2colPfiiiiiS_i(
	.param .u64 .ptr .align 1 _Z6im2colPfiiiiiS_i_param_0,
	.param .u32 _Z6im2colPfiiiiiS_i_param_1,
	.param .u32 _Z6im2colPfiiiiiS_i_param_2,
	.param .u32 _Z6im2colPfiiiiiS_i_param_3,
	.param .u32 _Z6im2colPfiiiiiS_i_param_4,
	.param .u32 _Z6im2colPfiiiiiS_i_param_5,
	.param .u64 .ptr .align 1 _Z6im2colPfiiiiiS_i_param_6,
	.param .u32 _Z6im2colPfiiiiiS_i_param_7
)
{
	.reg .pred 	%p<76>;
	.reg .b32 	%r<113>;
	.reg .b32 	%f<16>;
	.reg .b64 	%rd<23>;

	ld.param.u64 	%rd9, [_Z6im2colPfiiiiiS_i_param_0];
	ld.param.u32 	%r31, [_Z6im2colPfiiiiiS_i_param_1];
	ld.param.u32 	%r32, [_Z6im2colPfiiiiiS_i_param_2];
	ld.param.u32 	%r33, [_Z6im2colPfiiiiiS_i_param_3];
	ld.param.u32 	%r34, [_Z6im2colPfiiiiiS_i_param_4];
	ld.param.u32 	%r35, [_Z6im2colPfiiiiiS_i_param_5];
	ld.param.u64 	%rd10, [_Z6im2colPfiiiiiS_i_param_6];
	ld.param.u32 	%r37, [_Z6im2colPfiiiiiS_i_param_7];
	cvta.to.global.u64 	%rd1, %rd10;
	cvta.to.global.u64 	%rd2, %rd9;
	mov.u32 	%r38, %tid.x;
	mov.u32 	%r39, %ntid.x;
	mov.u32 	%r40, %ctaid.x;
	mad.lo.s32 	%r1, %r39, %r40, %r38;
	mov.u32 	%r41, %tid.y;
	mov.u32 	%r42, %ntid.y;
	mov.u32 	%r43, %ctaid.y;
	mad.lo.s32 	%r44, %r42, %r43, %r41;
	max.s32 	%r45, %r1, %r44;
	setp.ge.s32 	%p2, %r45, %r37;
	@%p2 bra 	$L__BB0_62;
	mul.lo.s32 	%r3, %r34, %r44;
	setp.lt.s32 	%p3, %r32, 1;
	@%p3 bra 	$L__BB0_62;
	setp.lt.s32 	%p4, %r33, 1;
	mad.lo.s32 	%r4, %r37, %r1, %r44;
	@%p4 bra 	$L__BB0_62;
	and.b32  	%r5, %r33, 7;
	add.s32 	%r6, %r5, -1;
	and.b32  	%r7, %r33, 3;
	and.b32  	%r8, %r33, 2147483640;
	and.b32  	%r9, %r33, 1;
	mul.lo.s32 	%r10, %r34, %r1;
	sub.s32 	%r11, %r3, %r35;
	mul.lo.s32 	%r12, %r4, %r32;
	mov.b32 	%r107, 0;
$L__BB0_4:
	add.s32 	%r48, %r107, %r12;
	mul.lo.s32 	%r14, %r48, %r33;
	mul.lo.s32 	%r15, %r107, %r31;
	mov.b32 	%r108, 0;
$L__BB0_5:
	setp.lt.u32 	%p5, %r33, 8;
	add.s32 	%r50, %r108, %r10;
	setp.ge.s32 	%p6, %r50, %r35;
	sub.s32 	%r51, %r50, %r35;
	setp.lt.s32 	%p7, %r51, %r31;
	and.pred  	%p1, %p6, %p7;
	add.s32 	%r52, %r14, %r108;
	mul.lo.s32 	%r17, %r52, %r33;
	add.s32 	%r53, %r51, %r15;
	mad.lo.s32 	%r18, %r53, %r31, %r11;
	mov.b32 	%r111, 0;
	@%p5 bra 	$L__BB0_32;
	mov.b32 	%r109, 0;
$L__BB0_7:
	.pragma "nounroll";
	add.s32 	%r20, %r109, %r3;
	setp.ge.s32 	%p8, %r20, %r35;
	and.pred  	%p9, %p1, %p8;
	sub.s32 	%r55, %r20, %r35;
	setp.lt.s32 	%p10, %r55, %r31;
	and.pred  	%p11, %p9, %p10;
	add.s32 	%r56, %r18, %r109;
	mul.wide.s32 	%rd11, %r56, 4;
	add.s64 	%rd3, %rd2, %rd11;
	add.s32 	%r57, %r109, %r17;
	mul.wide.s32 	%rd12, %r57, 4;
	add.s64 	%rd4, %rd1, %rd12;
	@%p11 bra 	$L__BB0_9;
	mov.b32 	%r58, 0;
	st.global.u32 	[%rd4], %r58;
	bra.uni 	$L__BB0_10;
$L__BB0_9:
	ld.global.f32 	%f1, [%rd3];
	st.global.f32 	[%rd4], %f1;
$L__BB0_10:
	add.s32 	%r59, %r20, 1;
	setp.ge.s32 	%p12, %r59, %r35;
	and.pred  	%p13, %p1, %p12;
	sub.s32 	%r60, %r59, %r35;
	setp.lt.s32 	%p14, %r60, %r31;
	and.pred  	%p15, %p13, %p14;
	@%p15 bra 	$L__BB0_12;
	mov.b32 	%r61, 0;
	st.global.u32 	[%rd4+4], %r61;
	bra.uni 	$L__BB0_13;
$L__BB0_12:
	ld.global.f32 	%f2, [%rd3+4];
	st.global.f32 	[%rd4+4], %f2;
$L__BB0_13:
	add.s32 	%r62, %r20, 2;
	setp.ge.s32 	%p16, %r62, %r35;
	and.pred  	%p17, %p1, %p16;
	sub.s32 	%r63, %r62, %r35;
	setp.lt.s32 	%p18, %r63, %r31;
	and.pred  	%p19, %p17, %p18;
	@%p19 bra 	$L__BB0_15;
	mov.b32 	%r64, 0;
	st.global.u32 	[%rd4+8], %r64;
	bra.uni 	$L__BB0_16;
$L__BB0_15:
	ld.global.f32 	%f3, [%rd3+8];
	st.global.f32 	[%rd4+8], %f3;
$L__BB0_16:
	add.s32 	%r65, %r20, 3;
	setp.ge.s32 	%p20, %r65, %r35;
	and.pred  	%p21, %p1, %p20;
	sub.s32 	%r66, %r65, %r35;
	setp.lt.s32 	%p22, %r66, %r31;
	and.pred  	%p23, %p21, %p22;
	@%p23 bra 	$L__BB0_18;
	mov.b32 	%r67, 0;
	st.global.u32 	[%rd4+12], %r67;
	bra.uni 	$L__BB0_19;
$L__BB0_18:
	ld.global.f32 	%f4, [%rd3+12];
	st.global.f32 	[%rd4+12], %f4;
$L__BB0_19:
	add.s32 	%r68, %r20, 4;
	setp.ge.s32 	%p24, %r68, %r35;
	and.pred  	%p25, %p1, %p24;
	sub.s32 	%r69, %r68, %r35;
	setp.lt.s32 	%p26, %r69, %r31;
	and.pred  	%p27, %p25, %p26;
	@%p27 bra 	$L__BB0_21;
	mov.b32 	%r70, 0;
	st.global.u32 	[%rd4+16], %r70;
	bra.uni 	$L__BB0_22;
$L__BB0_21:
	ld.global.f32 	%f5, [%rd3+16];
	st.global.f32 	[%rd4+16], %f5;
$L__BB0_22:
	add.s32 	%r71, %r20, 5;
	setp.ge.s32 	%p28, %r71, %r35;
	and.pred  	%p29, %p1, %p28;
	sub.s32 	%r72, %r71, %r35;
	setp.lt.s32 	%p30, %r72, %r31;
	and.pred  	%p31, %p29, %p30;
	@%p31 bra 	$L__BB0_24;
	mov.b32 	%r73, 0;
	st.global.u32 	[%rd4+20], %r73;
	bra.uni 	$L__BB0_25;
$L__BB0_24:
	ld.global.f32 	%f6, [%rd3+20];
	st.global.f32 	[%rd4+20], %f6;
$L__BB0_25:
	add.s32 	%r74, %r20, 6;
	setp.ge.s32 	%p32, %r74, %r35;
	and.pred  	%p33, %p1, %p32;
	sub.s32 	%r75, %r74, %r35;
	setp.lt.s32 	%p34, %r75, %r31;
	and.pred  	%p35, %p33, %p34;
	@%p35 bra 	$L__BB0_27;
	mov.b32 	%r76, 0;
	st.global.u32 	[%rd4+24], %r76;
	bra.uni 	$L__BB0_28;
$L__BB0_27:
	ld.global.f32 	%f7, [%rd3+24];
	st.global.f32 	[%rd4+24], %f7;
$L__BB0_28:
	add.s32 	%r77, %r20, 7;
	setp.ge.s32 	%p36, %r77, %r35;
	and.pred  	%p37, %p1, %p36;
	sub.s32 	%r78, %r77, %r35;
	setp.lt.s32 	%p38, %r78, %r31;
	and.pred  	%p39, %p37, %p38;
	@%p39 bra 	$L__BB0_30;
	mov.b32 	%r79, 0;
	st.global.u32 	[%rd4+28], %r79;
	bra.uni 	$L__BB0_31;
$L__BB0_30:
	ld.global.f32 	%f8, [%rd3+28];
	st.global.f32 	[%rd4+28], %f8;
$L__BB0_31:
	add.s32 	%r109, %r109, 8;
	setp.ne.s32 	%p40, %r109, %r8;
	mov.u32 	%r111, %r8;
	@%p40 bra 	$L__BB0_7;
$L__BB0_32:
	setp.eq.s32 	%p41, %r5, 0;
	@%p41 bra 	$L__BB0_60;
	setp.lt.u32 	%p42, %r6, 3;
	@%p42 bra 	$L__BB0_47;
	add.s32 	%r23, %r111, %r3;
	setp.ge.s32 	%p43, %r23, %r35;
	and.pred  	%p44, %p1, %p43;
	sub.s32 	%r81, %r23, %r35;
	setp.lt.s32 	%p45, %r81, %r31;
	and.pred  	%p46, %p44, %p45;
	add.s32 	%r82, %r18, %r111;
	mul.wide.s32 	%rd13, %r82, 4;
	add.s64 	%rd5, %rd2, %rd13;
	add.s32 	%r83, %r111, %r17;
	mul.wide.s32 	%rd14, %r83, 4;
	add.s64 	%rd6, %rd1, %rd14;
	@%p46 bra 	$L__BB0_36;
	mov.b32 	%r84, 0;
	st.global.u32 	[%rd6], %r84;
	bra.uni 	$L__BB0_37;
$L__BB0_36:
	ld.global.f32 	%f9, [%rd5];
	st.global.f32 	[%rd6], %f9;
$L__BB0_37:
	add.s32 	%r85, %r23, 1;
	setp.ge.s32 	%p47, %r85, %r35;
	and.pred  	%p48, %p1, %p47;
	sub.s32 	%r86, %r85, %r35;
	setp.lt.s32 	%p49, %r86, %r31;
	and.pred  	%p50, %p48, %p49;
	@%p50 bra 	$L__BB0_39;
	mov.b32 	%r87, 0;
	st.global.u32 	[%rd6+4], %r87;
	bra.uni 	$L__BB0_40;
$L__BB0_39:
	ld.global.f32 	%f10, [%rd5+4];
	st.global.f32 	[%rd6+4], %f10;
$L__BB0_40:
	add.s32 	%r88, %r23, 2;
	setp.ge.s32 	%p51, %r88, %r35;
	and.pred  	%p52, %p1, %p51;
	sub.s32 	%r89, %r88, %r35;
	setp.lt.s32 	%p53, %r89, %r31;
	and.pred  	%p54, %p52, %p53;
	@%p54 bra 	$L__BB0_42;
	mov.b32 	%r90, 0;
	st.global.u32 	[%rd6+8], %r90;
	bra.uni 	$L__BB0_43;
$L__BB0_42:
	ld.global.f32 	%f11, [%rd5+8];
	st.global.f32 	[%rd6+8], %f11;
$L__BB0_43:
	add.s32 	%r91, %r23, 3;
	setp.ge.s32 	%p55, %r91, %r35;
	and.pred  	%p56, %p1, %p55;
	sub.s32 	%r92, %r91, %r35;
	setp.lt.s32 	%p57, %r92, %r31;
	and.pred  	%p58, %p56, %p57;
	@%p58 bra 	$L__BB0_45;
	mov.b32 	%r93, 0;
	st.global.u32 	[%rd6+12], %r93;
	bra.uni 	$L__BB0_46;
$L__BB0_45:
	ld.global.f32 	%f12, [%rd5+12];
	st.global.f32 	[%rd6+12], %f12;
$L__BB0_46:
	add.s32 	%r111, %r111, 4;
$L__BB0_47:
	setp.eq.s32 	%p59, %r7, 0;
	@%p59 bra 	$L__BB0_60;
	setp.eq.s32 	%p60, %r7, 1;
	@%p60 bra 	$L__BB0_56;
	add.s32 	%r26, %r111, %r3;
	setp.ge.s32 	%p61, %r26, %r35;
	and.pred  	%p62, %p1, %p61;
	sub.s32 	%r94, %r26, %r35;
	setp.lt.s32 	%p63, %r94, %r31;
	and.pred  	%p64, %p62, %p63;
	add.s32 	%r95, %r18, %r111;
	mul.wide.s32 	%rd15, %r95, 4;
	add.s64 	%rd7, %rd2, %rd15;
	add.s32 	%r96, %r111, %r17;
	mul.wide.s32 	%rd16, %r96, 4;
	add.s64 	%rd8, %rd1, %rd16;
	@%p64 bra 	$L__BB0_51;
	mov.b32 	%r97, 0;
	st.global.u32 	[%rd8], %r97;
	bra.uni 	$L__BB0_52;
$L__BB0_51:
	ld.global.f32 	%f13, [%rd7];
	st.global.f32 	[%rd8], %f13;
$L__BB0_52:
	add.s32 	%r98, %r26, 1;
	setp.ge.s32 	%p65, %r98, %r35;
	and.pred  	%p66, %p1, %p65;
	sub.s32 	%r99, %r98, %r35;
	setp.lt.s32 	%p67, %r99, %r31;
	and.pred  	%p68, %p66, %p67;
	@%p68 bra 	$L__BB0_54;
	mov.b32 	%r100, 0;
	st.global.u32 	[%rd8+4], %r100;
	bra.uni 	$L__BB0_55;
$L__BB0_54:
	ld.global.f32 	%f14, [%rd7+4];
	st.global.f32 	[%rd8+4], %f14;
$L__BB0_55:
	add.s32 	%r111, %r111, 2;
$L__BB0_56:
	setp.eq.s32 	%p69, %r9, 0;
	@%p69 bra 	$L__BB0_60;
	add.s32 	%r101, %r111, %r3;
	setp.ge.s32 	%p70, %r101, %r35;
	and.pred  	%p71, %p1, %p70;
	sub.s32 	%r102, %r101, %r35;
	setp.lt.s32 	%p72, %r102, %r31;
	and.pred  	%p73, %p71, %p72;
	@%p73 bra 	$L__BB0_59;
	add.s32 	%r103, %r111, %r17;
	mul.wide.s32 	%rd17, %r103, 4;
	add.s64 	%rd18, %rd1, %rd17;
	mov.b32 	%r104, 0;
	st.global.u32 	[%rd18], %r104;
	bra.uni 	$L__BB0_60;
$L__BB0_59:
	add.s32 	%r105, %r18, %r111;
	mul.wide.s32 	%rd19, %r105, 4;
	add.s64 	%rd20, %rd2, %rd19;
	ld.global.f32 	%f15, [%rd20];
	add.s32 	%r106, %r111, %r17;
	mul.wide.s32 	%rd21, %r106, 4;
	add.s64 	%rd22, %rd1, %rd21;
	st.global.f32 	[%rd22], %f15;
$L__BB0_60:
	add.s32 	%r108, %r108, 1;
	setp.ne.s32 	%p74, %r108, %r33;
	@%p74 bra 	$L__BB0_5;
	add.s32 	%r107, %r107, 1;
	setp.ne.s32 	%p75, %r107, %r32;
	@%p75 bra 	$L__BB0_4;
$L__BB0_62:
	ret;

}
	// .globl	_Z4gemmPfS_S_ii
.visible .entry _Z4gemmPfS_S_ii(
	.param .u64 .ptr .align 1 _Z4gemmPfS_S_ii_param_0,
	.param .u64 .ptr .align 1 _Z4gemmPfS_S_ii_param_1,
	.param .u64 .ptr .align 1 _Z4gemmPfS_S_ii_param_2,
	.param .u32 _Z4gemmPfS_S_ii_param_3,
	.param .u32 _Z4gemmPfS_S_ii_param_4
)
{
	.reg .pred 	%p<11>;
	.reg .b32 	%r<38>;
	.reg .b32 	%f<112>;
	.reg .b64 	%rd<31>;

	ld.param.u64 	%rd11, [_Z4gemmPfS_S_ii_param_0];
	ld.param.u64 	%rd12, [_Z4gemmPfS_S_ii_param_1];
	ld.param.u64 	%rd10, [_Z4gemmPfS_S_ii_param_2];
	ld.param.u32 	%r24, [_Z4gemmPfS_S_ii_param_3];
	ld.param.u32 	%r23, [_Z4gemmPfS_S_ii_param_4];
	cvta.to.global.u64 	%rd1, %rd12;
	cvta.to.global.u64 	%rd2, %rd11;
	mov.u32 	%r25, %tid.x;
	mov.u32 	%r26, %ntid.x;
	mov.u32 	%r27, %ctaid.x;
	mad.lo.s32 	%r1, %r26, %r27, %r25;
	setp.ge.s32 	%p1, %r1, %r24;
	@%p1 bra 	$L__BB1_15;
	setp.lt.s32 	%p2, %r23, 1;
	mov.f32 	%f111, 0f00000000;
	@%p2 bra 	$L__BB1_14;
	mul.lo.s32 	%r2, %r23, %r1;
	and.b32  	%r3, %r23, 15;
	setp.lt.u32 	%p3, %r23, 16;
	mov.f32 	%f111, 0f00000000;
	mov.b32 	%r34, 0;
	@%p3 bra 	$L__BB1_5;
	and.b32  	%r34, %r23, 2147483632;
	neg.s32 	%r32, %r34;
	add.s64 	%rd3, %rd2, 32;
	add.s64 	%rd29, %rd1, 32;
	mov.f32 	%f111, 0f00000000;
	mov.u32 	%r31, %r2;
$L__BB1_4:
	.pragma "nounroll";
	mul.wide.s32 	%rd13, %r31, 4;
	add.s64 	%rd14, %rd3, %rd13;
	ld.global.f32 	%f18, [%rd14+-32];
	ld.global.f32 	%f19, [%rd29+-32];
	fma.rn.f32 	%f20, %f18, %f19, %f111;
	ld.global.f32 	%f21, [%rd14+-28];
	ld.global.f32 	%f22, [%rd29+-28];
	fma.rn.f32 	%f23, %f21, %f22, %f20;
	ld.global.f32 	%f24, [%rd14+-24];
	ld.global.f32 	%f25, [%rd29+-24];
	fma.rn.f32 	%f26, %f24, %f25, %f23;
	ld.global.f32 	%f27, [%rd14+-20];
	ld.global.f32 	%f28, [%rd29+-20];
	fma.rn.f32 	%f29, %f27, %f28, %f26;
	ld.global.f32 	%f30, [%rd14+-16];
	ld.global.f32 	%f31, [%rd29+-16];
	fma.rn.f32 	%f32, %f30, %f31, %f29;
	ld.global.f32 	%f33, [%rd14+-12];
	ld.global.f32 	%f34, [%rd29+-12];
	fma.rn.f32 	%f35, %f33, %f34, %f32;
	ld.global.f32 	%f36, [%rd14+-8];
	ld.global.f32 	%f37, [%rd29+-8];
	fma.rn.f32 	%f38, %f36, %f37, %f35;
	ld.global.f32 	%f39, [%rd14+-4];
	ld.global.f32 	%f40, [%rd29+-4];
	fma.rn.f32 	%f41, %f39, %f40, %f38;
	ld.global.f32 	%f42, [%rd14];
	ld.global.f32 	%f43, [%rd29];
	fma.rn.f32 	%f44, %f42, %f43, %f41;
	ld.global.f32 	%f45, [%rd14+4];
	ld.global.f32 	%f46, [%rd29+4];
	fma.rn.f32 	%f47, %f45, %f46, %f44;
	ld.global.f32 	%f48, [%rd14+8];
	ld.global.f32 	%f49, [%rd29+8];
	fma.rn.f32 	%f50, %f48, %f49, %f47;
	ld.global.f32 	%f51, [%rd14+12];
	ld.global.f32 	%f52, [%rd29+12];
	fma.rn.f32 	%f53, %f51, %f52, %f50;
	ld.global.f32 	%f54, [%rd14+16];
	ld.global.f32 	%f55, [%rd29+16];
	fma.rn.f32 	%f56, %f54, %f55, %f53;
	ld.global.f32 	%f57, [%rd14+20];
	ld.global.f32 	%f58, [%rd29+20];
	fma.rn.f32 	%f59, %f57, %f58, %f56;
	ld.global.f32 	%f60, [%rd14+24];
	ld.global.f32 	%f61, [%rd29+24];
	fma.rn.f32 	%f62, %f60, %f61, %f59;
	ld.global.f32 	%f63, [%rd14+28];
	ld.global.f32 	%f64, [%rd29+28];
	fma.rn.f32 	%f111, %f63, %f64, %f62;
	add.s32 	%r32, %r32, 16;
	add.s32 	%r31, %r31, 16;
	add.s64 	%rd29, %rd29, 64;
	setp.ne.s32 	%p4, %r32, 0;
	@%p4 bra 	$L__BB1_4;
$L__BB1_5:
	setp.eq.s32 	%p5, %r3, 0;
	@%p5 bra 	$L__BB1_14;
	and.b32  	%r11, %r23, 7;
	setp.lt.u32 	%p6, %r3, 8;
	@%p6 bra 	$L__BB1_8;
	add.s32 	%r29, %r34, %r2;
	mul.wide.s32 	%rd15, %r29, 4;
	add.s64 	%rd16, %rd2, %rd15;
	ld.global.f32 	%f66, [%rd16];
	mul.wide.u32 	%rd17, %r34, 4;
	add.s64 	%rd18, %rd1, %rd17;
	ld.global.f32 	%f67, [%rd18];
	fma.rn.f32 	%f68, %f66, %f67, %f111;
	ld.global.f32 	%f69, [%rd16+4];
	ld.global.f32 	%f70, [%rd18+4];
	fma.rn.f32 	%f71, %f69, %f70, %f68;
	ld.global.f32 	%f72, [%rd16+8];
	ld.global.f32 	%f73, [%rd18+8];
	fma.rn.f32 	%f74, %f72, %f73, %f71;
	ld.global.f32 	%f75, [%rd16+12];
	ld.global.f32 	%f76, [%rd18+12];
	fma.rn.f32 	%f77, %f75, %f76, %f74;
	ld.global.f32 	%f78, [%rd16+16];
	ld.global.f32 	%f79, [%rd18+16];
	fma.rn.f32 	%f80, %f78, %f79, %f77;
	ld.global.f32 	%f81, [%rd16+20];
	ld.global.f32 	%f82, [%rd18+20];
	fma.rn.f32 	%f83, %f81, %f82, %f80;
	ld.global.f32 	%f84, [%rd16+24];
	ld.global.f32 	%f85, [%rd18+24];
	fma.rn.f32 	%f86, %f84, %f85, %f83;
	ld.global.f32 	%f87, [%rd16+28];
	ld.global.f32 	%f88, [%rd18+28];
	fma.rn.f32 	%f111, %f87, %f88, %f86;
	add.s32 	%r34, %r34, 8;
$L__BB1_8:
	setp.eq.s32 	%p7, %r11, 0;
	@%p7 bra 	$L__BB1_14;
	and.b32  	%r14, %r23, 3;
	setp.lt.u32 	%p8, %r11, 4;
	@%p8 bra 	$L__BB1_11;
	add.s32 	%r30, %r34, %r2;
	mul.wide.s32 	%rd19, %r30, 4;
	add.s64 	%rd20, %rd2, %rd19;
	ld.global.f32 	%f90, [%rd20];
	mul.wide.u32 	%rd21, %r34, 4;
	add.s64 	%rd22, %rd1, %rd21;
	ld.global.f32 	%f91, [%rd22];
	fma.rn.f32 	%f92, %f90, %f91, %f111;
	ld.global.f32 	%f93, [%rd20+4];
	ld.global.f32 	%f94, [%rd22+4];
	fma.rn.f32 	%f95, %f93, %f94, %f92;
	ld.global.f32 	%f96, [%rd20+8];
	ld.global.f32 	%f97, [%rd22+8];
	fma.rn.f32 	%f98, %f96, %f97, %f95;
	ld.global.f32 	%f99, [%rd20+12];
	ld.global.f32 	%f100, [%rd22+12];
	fma.rn.f32 	%f111, %f99, %f100, %f98;
	add.s32 	%r34, %r34, 4;
$L__BB1_11:
	setp.eq.s32 	%p9, %r14, 0;
	@%p9 bra 	$L__BB1_14;
	mul.wide.u32 	%rd23, %r34, 4;
	add.s64 	%rd30, %rd1, %rd23;
	add.s32 	%r37, %r34, %r2;
	neg.s32 	%r36, %r14;
$L__BB1_13:
	.pragma "nounroll";
	mul.wide.s32 	%rd24, %r37, 4;
	add.s64 	%rd25, %rd2, %rd24;
	ld.global.f32 	%f101, [%rd25];
	ld.global.f32 	%f102, [%rd30];
	fma.rn.f32 	%f111, %f101, %f102, %f111;
	add.s64 	%rd30, %rd30, 4;
	add.s32 	%r37, %r37, 1;
	add.s32 	%r36, %r36, 1;
	setp.ne.s32 	%p10, %r36, 0;
	@%p10 bra 	$L__BB1_13;
$L__BB1_14:
	cvta.to.global.u64 	%rd26, %rd10;
	mul.wide.s32 	%rd27, %r1, 4;
	add.s64 	%rd28, %rd26, %rd27;
	st.global.f32 	[%rd28], %f111;
$L__BB1_15:
	ret;

}


// ===== COMPILED SASS (sm_100) =====

	.target	sm_100

	.elftype	@"ET_EXEC"


//--------------------- .note.nv.tkinfo           --------------------------
	.section	.note.nv.tkinfo,"",@"SHT_NOTE"
	.sectionflags	@"SHF_NOTE_NV_TKINFO"
	.tkinfo
        /*0018*/ 	.word	0x00000002
        /*0030*/ 	.string	""
        /*0030*/ 	.string	"ptxas"
        /*0030*/ 	.string	"Cuda compilation tools, release 13.0, V13.0.88"
        /*0030*/ 	.string	"Build cuda_13.0.r13.0/compiler.36424714_0"
        /*0030*/ 	.string	"-arch sm_100 -m 64 "



//--------------------- .note.nv.cuinfo           --------------------------
	.section	.note.nv.cuinfo,"",@"SHT_NOTE"
	.sectionflags	@"SHF_NOTE_NV_CUINFO"
        /*0018*/ 	.short	0x0002
        /*001a*/ 	.short	0x0064
        /*001c*/ 	.short	0x0082
	.zero		2


//--------------------- .nv.info                  --------------------------
	.section	.nv.info,"",@"SHT_CUDA_INFO"
	.align	4


	//----- nvinfo : EIATTR_REGCOUNT
	.align		4
        /*0000*/ 	.byte	0x04, 0x2f
        /*0002*/ 	.short	(.L_1 - .L_0)
	.align		4
.L_0:
        /*0004*/ 	.word	index@(_Z6im2colPfiiiiiS_i)
        /*0008*/ 	.word	0x0000001e


	//----- nvinfo : EIATTR_FRAME_SIZE
	.align		4
.L_1:
        /*000c*/ 	.byte	0x04, 0x11
        /*000e*/ 	.short	(.L_3 - .L_2)
	.align		4
.L_2:
        /*0010*/ 	.word	index@(_Z6im2colPfiiiiiS_i)
        /*0014*/ 	.word	0x00000000


	//----- nvinfo : EIATTR_REGCOUNT
	.align		4
.L_3:
        /*0018*/ 	.byte	0x04, 0x2f
        /*001a*/ 	.short	(.L_5 - .L_4)
	.align		4
.L_4:
        /*001c*/ 	.word	index@(_Z4gemmPfS_S_ii)
        /*0020*/ 	.word	0x0000001e


	//----- nvinfo : EIATTR_FRAME_SIZE
	.align		4
.L_5:
        /*0024*/ 	.byte	0x04, 0x11
        /*0026*/ 	.short	(.L_7 - .L_6)
	.align		4
.L_6:
        /*0028*/ 	.word	index@(_Z4gemmPfS_S_ii)
        /*002c*/ 	.word	0x00000000


	//----- nvinfo : EIATTR_MIN_STACK_SIZE
	.align		4
.L_7:
        /*0030*/ 	.byte	0x04, 0x12
        /*0032*/ 	.short	(.L_9 - .L_8)
	.align		4
.L_8:
        /*0034*/ 	.word	index@(_Z4gemmPfS_S_ii)
        /*0038*/ 	.word	0x00000000


	//----- nvinfo : EIATTR_MIN_STACK_SIZE
	.align		4
.L_9:
        /*003c*/ 	.byte	0x04, 0x12
        /*003e*/ 	.short	(.L_11 - .L_10)
	.align		4
.L_10:
        /*0040*/ 	.word	index@(_Z6im2colPfiiiiiS_i)
        /*0044*/ 	.word	0x00000000
.L_11:


//--------------------- .nv.compat                --------------------------
	.section	.nv.compat,"",@"SHT_CUDA_COMPAT_INFO"
	.align	4
        /*0000*/ 	.byte	0x02, 0x09, 0x00, 0x00, 0x02, 0x02, 0x01, 0x00, 0x02, 0x05, 0x05, 0x00, 0x03, 0x07, 0x01, 0x01
        /*0010*/ 	.byte	0x02, 0x03, 0x00, 0x00, 0x02, 0x06, 0x01, 0x00, 0x04, 0x0b, 0x08, 0x00, 0x09, 0x00, 0x00, 0x00
        /*0020*/ 	.byte	0x00, 0x00, 0x00, 0x00


//--------------------- .nv.info._Z4gemmPfS_S_ii  --------------------------
	.section	.nv.info._Z4gemmPfS_S_ii,"",@"SHT_CUDA_INFO"
	.sectionflags	@""
	.align	4


	//----- nvinfo : EIATTR_CUDA_API_VERSION
	.align		4
        /*0000*/ 	.byte	0x04, 0x37
        /*0002*/ 	.short	(.L_13 - .L_12)
.L_12:
        /*0004*/ 	.word	0x00000082


	//----- nvinfo : EIATTR_KPARAM_INFO
	.align		4
.L_13:
        /*0008*/ 	.byte	0x04, 0x17
        /*000a*/ 	.short	(.L_15 - .L_14)
.L_14:
        /*000c*/ 	.word	0x00000000
        /*0010*/ 	.short	0x0004
        /*0012*/ 	.short	0x001c
        /*0014*/ 	.byte	0x00, 0xf0, 0x11, 0x00


	//----- nvinfo : EIATTR_KPARAM_INFO
	.align		4
.L_15:
        /*0018*/ 	.byte	0x04, 0x17
        /*001a*/ 	.short	(.L_17 - .L_16)
.L_16:
        /*001c*/ 	.word	0x00000000
        /*0020*/ 	.short	0x0003
        /*0022*/ 	.short	0x0018
        /*0024*/ 	.byte	0x00, 0xf0, 0x11, 0x00


	//----- nvinfo : EIATTR_KPARAM_INFO
	.align		4
.L_17:
        /*0028*/ 	.byte	0x04, 0x17
        /*002a*/ 	.short	(.L_19 - .L_18)
.L_18:
        /*002c*/ 	.word	0x00000000
        /*0030*/ 	.short	0x0002
        /*0032*/ 	.short	0x0010
        /*0034*/ 	.byte	0x00, 0xf5, 0x21, 0x00


	//----- nvinfo : EIATTR_KPARAM_INFO
	.align		4
.L_19:
        /*0038*/ 	.byte	0x04, 0x17
        /*003a*/ 	.short	(.L_21 - .L_20)
.L_20:
        /*003c*/ 	.word	0x00000000
        /*0040*/ 	.short	0x0001
        /*0042*/ 	.short	0x0008
        /*0044*/ 	.byte	0x00, 0xf5, 0x21, 0x00


	//----- nvinfo : EIATTR_KPARAM_INFO
	.align		4
.L_21:
        /*0048*/ 	.byte	0x04, 0x17
        /*004a*/ 	.short	(.L_23 - .L_22)
.L_22:
        /*004c*/ 	.word	0x00000000
        /*0050*/ 	.short	0x0000
        /*0052*/ 	.short	0x0000
        /*0054*/ 	.byte	0x00, 0xf5, 0x21, 0x00


	//----- nvinfo : EIATTR_SPARSE_MMA_MASK
	.align		4
.L_23:
        /*0058*/ 	.byte	0x03, 0x50
        /*005a*/ 	.short	0x0000


	//----- nvinfo : EIATTR_MAXREG_COUNT
	.align		4
        /*005c*/ 	.byte	0x03, 0x1b
        /*005e*/ 	.short	0x00ff


	//----- nvinfo : EIATTR_MERCURY_ISA_VERSION
	.align		4
        /*0060*/ 	.byte	0x03, 0x5f
        /*0062*/ 	.short	0x0101


	//----- nvinfo : EIATTR_VRC_CTA_INIT_COUNT
	.align		4
        /*0064*/ 	.byte	0x02, 0x4a
	.zero		1
	.zero		1


	//----- nvinfo : EIATTR_EXIT_INSTR_OFFSETS
	.align		4
        /*0068*/ 	.byte	0x04, 0x1c
        /*006a*/ 	.short	(.L_25 - .L_24)


	//   ....[0]....
.L_24:
        /*006c*/ 	.word	0x00000070


	//   ....[1]....
        /*0070*/ 	.word	0x00000a90


	//----- nvinfo : EIATTR_CBANK_PARAM_SIZE
	.align		4
.L_25:
        /*0074*/ 	.byte	0x03, 0x19
        /*0076*/ 	.short	0x0020


	//----- nvinfo : EIATTR_PARAM_CBANK
	.align		4
        /*0078*/ 	.byte	0x04, 0x0a
        /*007a*/ 	.short	(.L_27 - .L_26)
	.align		4
.L_26:
        /*007c*/ 	.word	index@(.nv.constant0._Z4gemmPfS_S_ii)
        /*0080*/ 	.short	0x0380
        /*0082*/ 	.short	0x0020


	//----- nvinfo : EIATTR_SW_WAR
	.align		4
.L_27:
        /*0084*/ 	.byte	0x04, 0x36
        /*0086*/ 	.short	(.L_29 - .L_28)
.L_28:
        /*0088*/ 	.word	0x00000008
.L_29:


//--------------------- .nv.info._Z6im2colPfiiiiiS_i --------------------------
	.section	.nv.info._Z6im2colPfiiiiiS_i,"",@"SHT_CUDA_INFO"
	.sectionflags	@""
	.align	4


	//----- nvinfo : EIATTR_CUDA_API_VERSION
	.align		4
        /*0000*/ 	.byte	0x04, 0x37
        /*0002*/ 	.short	(.L_31 - .L_30)
.L_30:
        /*0004*/ 	.word	0x00000082


	//----- nvinfo : EIATTR_KPARAM_INFO
	.align		4
.L_31:
        /*0008*/ 	.byte	0x04, 0x17
        /*000a*/ 	.short	(.L_33 - .L_32)
.L_32:
        /*000c*/ 	.word	0x00000000
        /*0010*/ 	.short	0x0007
        /*0012*/ 	.short	0x0028
        /*0014*/ 	.byte	0x00, 0xf0, 0x11, 0x00


	//----- nvinfo : EIATTR_KPARAM_INFO
	.align		4
.L_33:
        /*0018*/ 	.byte	0x04, 0x17
        /*001a*/ 	.short	(.L_35 - .L_34)
.L_34:
        /*001c*/ 	.word	0x00000000
        /*0020*/ 	.short	0x0006
        /*0022*/ 	.short	0x0020
        /*0024*/ 	.byte	0x00, 0xf5, 0x21, 0x00


	//----- nvinfo : EIATTR_KPARAM_INFO
	.align		4
.L_35:
        /*0028*/ 	.byte	0x04, 0x17
        /*002a*/ 	.short	(.L_37 - .L_36)
.L_36:
        /*002c*/ 	.word	0x00000000
        /*0030*/ 	.short	0x0005
        /*0032*/ 	.short	0x0018
        /*0034*/ 	.byte	0x00, 0xf0, 0x11, 0x00


	//----- nvinfo : EIATTR_KPARAM_INFO
	.align		4
.L_37:
        /*0038*/ 	.byte	0x04, 0x17
        /*003a*/ 	.short	(.L_39 - .L_38)
.L_38:
        /*003c*/ 	.word	0x00000000
        /*0040*/ 	.short	0x0004
        /*0042*/ 	.short	0x0014
        /*0044*/ 	.byte	0x00, 0xf0, 0x11, 0x00


	//----- nvinfo : EIATTR_KPARAM_INFO
	.align		4
.L_39:
        /*0048*/ 	.byte	0x04, 0x17
        /*004a*/ 	.short	(.L_41 - .L_40)
.L_40:
        /*004c*/ 	.word	0x00000000
        /*0050*/ 	.short	0x0003
        /*0052*/ 	.short	0x0010
        /*0054*/ 	.byte	0x00, 0xf0, 0x11, 0x00


	//----- nvinfo : EIATTR_KPARAM_INFO
	.align		4
.L_41:
        /*0058*/ 	.byte	0x04, 0x17
        /*005a*/ 	.short	(.L_43 - .L_42)
.L_42:
        /*005c*/ 	.word	0x00000000
        /*0060*/ 	.short	0x0002
        /*0062*/ 	.short	0x000c
        /*0064*/ 	.byte	0x00, 0xf0, 0x11, 0x00


	//----- nvinfo : EIATTR_KPARAM_INFO
	.align		4
.L_43:
        /*0068*/ 	.byte	0x04, 0x17
        /*006a*/ 	.short	(.L_45 - .L_44)
.L_44:
        /*006c*/ 	.word	0x00000000
        /*0070*/ 	.short	0x0001
        /*0072*/ 	.short	0x0008
        /*0074*/ 	.byte	0x00, 0xf0, 0x11, 0x00


	//----- nvinfo : EIATTR_KPARAM_INFO
	.align		4
.L_45:
        /*0078*/ 	.byte	0x04, 0x17
        /*007a*/ 	.short	(.L_47 - .L_46)
.L_46:
        /*007c*/ 	.word	0x00000000
        /*0080*/ 	.short	0x0000
        /*0082*/ 	.short	0x0000
        /*0084*/ 	.byte	0x00, 0xf5, 0x21, 0x00


	//----- nvinfo : EIATTR_SPARSE_MMA_MASK
	.align		4
.L_47:
        /*0088*/ 	.byte	0x03, 0x50
        /*008a*/ 	.short	0x0000


	//----- nvinfo : EIATTR_MAXREG_COUNT
	.align		4
        /*008c*/ 	.byte	0x03, 0x1b
        /*008e*/ 	.short	0x00ff


	//----- nvinfo : EIATTR_MERCURY_ISA_VERSION
	.align		4
        /*0090*/ 	.byte	0x03, 0x5f
        /*0092*/ 	.short	0x0101


	//----- nvinfo : EIATTR_VRC_CTA_INIT_COUNT
	.align		4
        /*0094*/ 	.byte	0x02, 0x4a
	.zero		1
	.zero		1


	//----- nvinfo : EIATTR_EXIT_INSTR_OFFSETS
	.align		4
        /*0098*/ 	.byte	0x04, 0x1c
        /*009a*/ 	.short	(.L_49 - .L_48)


	//   ....[0]....
.L_48:
        /*009c*/ 	.word	0x000000c0


	//   ....[1]....
        /*00a0*/ 	.word	0x000000f0


	//   ....[2]....
        /*00a4*/ 	.word	0x00000120


	//   ....[3]....
        /*00a8*/ 	.word	0x00000d90


	//----- nvinfo : EIATTR_CRS_STACK_SIZE
	.align		4
.L_49:
        /*00ac*/ 	.byte	0x04, 0x1e
        /*00ae*/ 	.short	(.L_51 - .L_50)
.L_50:
        /*00b0*/ 	.word	0x00000000


	//----- nvinfo : EIATTR_CBANK_PARAM_SIZE
	.align		4
.L_51:
        /*00b4*/ 	.byte	0x03, 0x19
        /*00b6*/ 	.short	0x002c


	//----- nvinfo : EIATTR_PARAM_CBANK
	.align		4
        /*00b8*/ 	.byte	0x04, 0x0a
        /*00ba*/ 	.short	(.L_53 - .L_52)
	.align		4
.L_52:
        /*00bc*/ 	.word	index@(.nv.constant0._Z6im2colPfiiiiiS_i)
        /*00c0*/ 	.short	0x0380
        /*00c2*/ 	.short	0x002c


	//----- nvinfo : EIATTR_SW_WAR
	.align		4
.L_53:
        /*00c4*/ 	.byte	0x04, 0x36
        /*00c6*/ 	.short	(.L_55 - .L_54)
.L_54:
        /*00c8*/ 	.word	0x00000008
.L_55:


//--------------------- .nv.callgraph             --------------------------
	.section	.nv.callgraph,"",@"SHT_CUDA_CALLGRAPH"
	.align	4
	.sectionentsize	8
	.align		4
        /*0000*/ 	.word	0x00000000
	.align		4
        /*0004*/ 	.word	0xffffffff
	.align		4
        /*0008*/ 	.word	0x00000000
	.align		4
        /*000c*/ 	.word	0xfffffffe
	.align		4
        /*0010*/ 	.word	0x00000000
	.align		4
        /*0014*/ 	.word	0xfffffffd
	.align		4
        /*0018*/ 	.word	0x00000000
	.align		4
        /*001c*/ 	.word	0xfffffffc


//--------------------- .text._Z4gemmPfS_S_ii     --------------------------
	.section	.text._Z4gemmPfS_S_ii,"ax",@progbits
	.align	128
        .global         _Z4gemmPfS_S_ii
        .type           _Z4gemmPfS_S_ii,@function
        .size           _Z4gemmPfS_S_ii,(.L_x_20 - _Z4gemmPfS_S_ii)
        .other          _Z4gemmPfS_S_ii,@"STO_CUDA_ENTRY STV_DEFAULT"
_Z4gemmPfS_S_ii:
.text._Z4gemmPfS_S_ii:
[----:B------:R-:W-:Y:S01]  /*0000*/  LDC R1, c[0x0][0x37c] ;  /* 0x0000df00ff017b82 */ /* 0x000fe20000000800 */
[----:B------:R-:W0:Y:S01]  /*0010*/  S2R R0, SR_TID.X ;  /* 0x0000000000007919 */ /* 0x000e220000002100 */
[----:B------:R-:W0:Y:S01]  /*0020*/  LDCU UR4, c[0x0][0x360] ;  /* 0x00006c00ff0477ac */ /* 0x000e220008000800 */
[----:B------:R-:W0:Y:S01]  /*0030*/  S2R R3, SR_CTAID.X ;  /* 0x0000000000037919 */ /* 0x000e220000002500 */
[----:B------:R-:W1:Y:S01]  /*0040*/  LDCU UR5, c[0x0][0x398] ;  /* 0x00007300ff0577ac */ /* 0x000e620008000800 */
[----:B0-----:R-:W-:-:S05]  /*0050*/  IMAD R0, R3, UR4, R0 ;  /* 0x0000000403007c24 */ /* 0x001fca000f8e0200 */
[----:B-1----:R-:W-:-:S13]  /*0060*/  ISETP.GE.AND P0, PT, R0, UR5, PT ;  /* 0x0000000500007c0c */ /* 0x002fda000bf06270 */
[----:B------:R-:W-:Y:S05]  /*0070*/  @P0 EXIT ;  /* 0x000000000000094d */ /* 0x000fea0003800000 */
[----:B------:R-:W0:Y:S01]  /*0080*/  LDCU UR8, c[0x0][0x39c] ;  /* 0x00007380ff0877ac */ /* 0x000e220008000800 */
[----:B------:R-:W-:Y:S01]  /*0090*/  HFMA2 R15, -RZ, RZ, 0, 0 ;  /* 0x00000000ff0f7431 */ /* 0x000fe200000001ff */
[----:B------:R-:W1:Y:S01]  /*00a0*/  LDCU.64 UR16, c[0x0][0x358] ;  /* 0x00006b00ff1077ac */ /* 0x000e620008000a00 */
[----:B0-----:R-:W-:-:S09]  /*00b0*/  UISETP.GE.AND UP0, UPT, UR8, 0x1, UPT ;  /* 0x000000010800788c */ /* 0x001fd2000bf06270 */
[----:B-1----:R-:W-:Y:S05]  /*00c0*/  BRA.U !UP0, `(.L_x_0) ;  /* 0x0000000908647547 */ /* 0x002fea000b800000 */
[----:B------:R-:W-:Y:S02]  /*00d0*/  UISETP.GE.U32.AND UP1, UPT, UR8, 0x10, UPT ;  /* 0x000000100800788c */ /* 0x000fe4000bf26070 */
[----:B------:R-:W-:Y:S01]  /*00e0*/  IMAD R7, R0, UR8, RZ ;  /* 0x0000000800077c24 */ /* 0x000fe2000f8e02ff */
[----:B------:R-:W-:Y:S01]  /*00f0*/  ULOP3.LUT UR9, UR8, 0xf, URZ, 0xc0, !UPT ;  /* 0x0000000f08097892 */ /* 0x000fe2000f8ec0ff */
[----:B------:R-:W-:Y:S02]  /*0100*/  MOV R15, RZ ;  /* 0x000000ff000f7202 */ /* 0x000fe40000000f00 */
[----:B------:R-:W-:Y:S01]  /*0110*/  MOV R8, RZ ;  /* 0x000000ff00087202 */ /* 0x000fe20000000f00 */
[----:B------:R-:W-:Y:S02]  /*0120*/  UISETP.NE.AND UP0, UPT, UR9, URZ, UPT ;  /* 0x000000ff0900728c */ /* 0x000fe4000bf05270 */
[----:B------:R-:W-:Y:S09]  /*0130*/  BRA.U !UP1, `(.L_x_1) ;  /* 0x0000000509147547 */ /* 0x000ff2000b800000 */
[----:B------:R-:W0:Y:S01]  /*0140*/  LDCU.128 UR12, c[0x0][0x380] ;  /* 0x00007000ff0c77ac */ /* 0x000e220008000c00 */
[----:B------:R-:W-:Y:S02]  /*0150*/  MOV R15, RZ ;  /* 0x000000ff000f7202 */ /* 0x000fe40000000f00 */
[----:B------:R-:W-:Y:S01]  /*0160*/  MOV R6, R7 ;  /* 0x0000000700067202 */ /* 0x000fe20000000f00 */
[----:B------:R-:W-:-:S04]  /*0170*/  ULOP3.LUT UR10, UR8, 0x7ffffff0, URZ, 0xc0, !UPT ;  /* 0x7ffffff0080a7892 */ /* 0x000fc8000f8ec0ff */
[----:B------:R-:W-:Y:S02]  /*0180*/  UIADD3 UR11, UPT, UPT, -UR10, URZ, URZ ;  /* 0x000000ff0a0b7290 */ /* 0x000fe4000fffe1ff */
[----:B------:R-:W-:Y:S01]  /*0190*/  MOV R8, UR10 ;  /* 0x0000000a00087c02 */ /* 0x000fe20008000f00 */
[----:B0-----:R-:W-:Y:S02]  /*01a0*/  UIADD3 UR4, UP2, UPT, UR14, 0x20, URZ ;  /* 0x000000200e047890 */ /* 0x001fe4000ff5e0ff */
[----:B------:R-:W-:Y:S02]  /*01b0*/  UIADD3 UR6, UP1, UPT, UR12, 0x20, URZ ;  /* 0x000000200c067890 */ /* 0x000fe4000ff3e0ff */
[----:B------:R-:W-:Y:S02]  /*01c0*/  UIADD3.X UR5, UPT, UPT, URZ, UR15, URZ, UP2, !UPT ;  /* 0x0000000fff057290 */ /* 0x000fe400097fe4ff */
[----:B------:R-:W-:Y:S01]  /*01d0*/  MOV R2, UR4 ;  /* 0x0000000400027c02 */ /* 0x000fe20008000f00 */
[----:B------:R-:W-:-:S03]  /*01e0*/  UIADD3.X UR7, UPT, UPT, URZ, UR13, URZ, UP1, !UPT ;  /* 0x0000000dff077290 */ /* 0x000fc60008ffe4ff */
[----:B------:R-:W-:-:S09]  /*01f0*/  MOV R3, UR5 ;  /* 0x0000000500037c02 */ /* 0x000fd20008000f00 */
.L_x_2:
[----:B------:R-:W-:Y:S01]  /*0200*/  MOV R4, UR6 ;  /* 0x0000000600047c02 */ /* 0x000fe20008000f00 */
[----:B------:R-:W2:Y:S01]  /*0210*/  LDG.E R17, desc[UR16][R2.64+-0x20] ;  /* 0xffffe01002117981 */ /* 0x000ea2000c1e1900 */
[----:B------:R-:W-:-:S03]  /*0220*/  MOV R5, UR7 ;  /* 0x0000000700057c02 */ /* 0x000fc60008000f00 */
[----:B------:R-:W3:Y:S01]  /*0230*/  LDG.E R25, desc[UR16][R2.64+-0x1c] ;  /* 0xffffe41002197981 */ /* 0x000ee2000c1e1900 */
[----:B------:R-:W-:-:S03]  /*0240*/  IMAD.WIDE R4, R6, 0x4, R4 ;  /* 0x0000000406047825 */ /* 0x000fc600078e0204 */
[----:B------:R-:W4:Y:S04]  /*0250*/  LDG.E R19, desc[UR16][R2.64+-0x18] ;  /* 0xffffe81002137981 */ /* 0x000f28000c1e1900 */
[----:B------:R-:W2:Y:S04]  /*0260*/  LDG.E R16, desc[UR16][R4.64+-0x20] ;  /* 0xffffe01004107981 */ /* 0x000ea8000c1e1900 */
[----:B------:R-:W3:Y:S04]  /*0270*/  LDG.E R18, desc[UR16][R4.64+-0x1c] ;  /* 0xffffe41004127981 */ /* 0x000ee8000c1e1900 */
[----:B------:R-:W4:Y:S04]  /*0280*/  LDG.E R20, desc[UR16][R4.64+-0x18] ;  /* 0xffffe81004147981 */ /* 0x000f28000c1e1900 */
[----:B------:R-:W5:Y:S04]  /*0290*/  LDG.E R22, desc[UR16][R2.64+-0x14] ;  /* 0xffffec1002167981 */ /* 0x000f68000c1e1900 */
        /* <DEDUP_REMOVED lines=8> */
[----:B------:R-:W5:Y:S01]  /*0320*/  LDG.E R14, desc[UR16][R4.64+-0x4] ;  /* 0xfffffc10040e7981 */ /* 0x000f62000c1e1900 */
[----:B--2---:R-:W-:-:S03]  /*0330*/  FFMA R17, R16, R17, R15 ;  /* 0x0000001110117223 */ /* 0x004fc6000000000f */
[----:B------:R-:W2:Y:S04]  /*0340*/  LDG.E R15, desc[UR16][R2.64] ;  /* 0x00000010020f7981 */ /* 0x000ea8000c1e1900 */
[----:B------:R-:W2:Y:S01]  /*0350*/  LDG.E R16, desc[UR16][R4.64] ;  /* 0x0000001004107981 */ /* 0x000ea2000c1e1900 */
[----:B---3--:R-:W-:-:S03]  /*0360*/  FFMA R25, R18, R25, R17 ;  /* 0x0000001912197223 */ /* 0x008fc60000000011 */
[----:B------:R-:W3:Y:S01]  /*0370*/  LDG.E R17, desc[UR16][R2.64+0x4] ;  /* 0x0000041002117981 */ /* 0x000ee2000c1e1900 */
[----:B----4-:R-:W-:-:S03]  /*0380*/  FFMA R26, R20, R19, R25 ;  /* 0x00000013141a7223 */ /* 0x010fc60000000019 */
[----:B------:R-:W3:Y:S04]  /*0390*/  LDG.E R18, desc[UR16][R4.64+0x4] ;  /* 0x0000041004127981 */ /* 0x000ee8000c1e1900 */
[----:B------:R-:W4:Y:S01]  /*03a0*/  LDG.E R20, desc[UR16][R2.64+0x8] ;  /* 0x0000081002147981 */ /* 0x000f22000c1e1900 */
[----:B-----5:R-:W-:-:S03]  /*03b0*/  FFMA R25, R21, R22, R26 ;  /* 0x0000001615197223 */ /* 0x020fc6000000001a */
[----:B------:R-:W4:Y:S04]  /*03c0*/  LDG.E R19, desc[UR16][R4.64+0x8] ;  /* 0x0000081004137981 */ /* 0x000f28000c1e1900 */
[----:B------:R-:W5:Y:S01]  /*03d0*/  LDG.E R22, desc[UR16][R2.64+0xc] ;  /* 0x00000c1002167981 */ /* 0x000f62000c1e1900 */
[----:B------:R-:W-:-:S03]  /*03e0*/  FFMA R25, R24, R23, R25 ;  /* 0x0000001718197223 */ /* 0x000fc60000000019 */
[----:B------:R-:W5:Y:S04]  /*03f0*/  LDG.E R21, desc[UR16][R4.64+0xc] ;  /* 0x00000c1004157981 */ /* 0x000f68000c1e1900 */
[----:B------:R-:W5:Y:S01]  /*0400*/  LDG.E R24, desc[UR16][R2.64+0x10] ;  /* 0x0000101002187981 */ /* 0x000f62000c1e1900 */
[----:B------:R-:W-:-:S03]  /*0410*/  FFMA R25, R10, R9, R25 ;  /* 0x000000090a197223 */ /* 0x000fc60000000019 */
[----:B------:R-:W5:Y:S04]  /*0420*/  LDG.E R23, desc[UR16][R4.64+0x10] ;  /* 0x0000101004177981 */ /* 0x000f68000c1e1900 */
[----:B------:R-:W5:Y:S01]  /*0430*/  LDG.E R10, desc[UR16][R2.64+0x14] ;  /* 0x00001410020a7981 */ /* 0x000f62000c1e1900 */
[----:B------:R-:W-:-:S03]  /*0440*/  FFMA R27, R12, R11, R25 ;  /* 0x0000000b0c1b7223 */ /* 0x000fc60000000019 */
[----:B------:R-:W5:Y:S04]  /*0450*/  LDG.E R9, desc[UR16][R4.64+0x14] ;  /* 0x0000141004097981 */ /* 0x000f68000c1e1900 */
[----:B------:R-:W5:Y:S04]  /*0460*/  LDG.E R11, desc[UR16][R2.64+0x18] ;  /* 0x00001810020b7981 */ /* 0x000f68000c1e1900 */
[----:B------:R-:W5:Y:S04]  /*0470*/  LDG.E R12, desc[UR16][R4.64+0x18] ;  /* 0x00001810040c7981 */ /* 0x000f68000c1e1900 */
[----:B------:R-:W5:Y:S04]  /*0480*/  LDG.E R25, desc[UR16][R4.64+0x1c] ;  /* 0x00001c1004197981 */ /* 0x000f68000c1e1900 */
[----:B------:R0:W5:Y:S01]  /*0490*/  LDG.E R26, desc[UR16][R2.64+0x1c] ;  /* 0x00001c10021a7981 */ /* 0x000162000c1e1900 */
[----:B------:R-:W-:Y:S01]  /*04a0*/  FFMA R13, R14, R13, R27 ;  /* 0x0000000d0e0d7223 */ /* 0x000fe2000000001b */
[----:B------:R-:W-:-:S04]  /*04b0*/  UIADD3 UR11, UPT, UPT, UR11, 0x10, URZ ;  /* 0x000000100b0b7890 */ /* 0x000fc8000fffe0ff */
[----:B------:R-:W-:Y:S01]  /*04c0*/  UISETP.NE.AND UP1, UPT, UR11, URZ, UPT ;  /* 0x000000ff0b00728c */ /* 0x000fe2000bf25270 */
[----:B0-----:R-:W-:Y:S02]  /*04d0*/  IADD3 R2, P0, PT, R2, 0x40, RZ ;  /* 0x0000004002027810 */ /* 0x001fe40007f1e0ff */
[----:B------:R-:W-:Y:S02]  /*04e0*/  IADD3 R6, PT, PT, R6, 0x10, RZ ;  /* 0x0000001006067810 */ /* 0x000fe40007ffe0ff */
[----:B------:R-:W-:Y:S01]  /*04f0*/  IADD3.X R3, PT, PT, RZ, R3, RZ, P0, !PT ;  /* 0x00000003ff037210 */ /* 0x000fe200007fe4ff */
[----:B--2---:R-:W-:-:S04]  /*0500*/  FFMA R13, R16, R15, R13 ;  /* 0x0000000f100d7223 */ /* 0x004fc8000000000d */
[----:B---3--:R-:W-:-:S04]  /*0510*/  FFMA R18, R18, R17, R13 ;  /* 0x0000001112127223 */ /* 0x008fc8000000000d */
[----:B----4-:R-:W-:-:S04]  /*0520*/  FFMA R18, R19, R20, R18 ;  /* 0x0000001413127223 */ /* 0x010fc80000000012 */
[----:B-----5:R-:W-:-:S04]  /*0530*/  FFMA R18, R21, R22, R18 ;  /* 0x0000001615127223 */ /* 0x020fc80000000012 */
[----:B------:R-:W-:-:S04]  /*0540*/  FFMA R18, R23, R24, R18 ;  /* 0x0000001817127223 */ /* 0x000fc80000000012 */
[----:B------:R-:W-:-:S04]  /*0550*/  FFMA R9, R9, R10, R18 ;  /* 0x0000000a09097223 */ /* 0x000fc80000000012 */
[----:B------:R-:W-:-:S04]  /*0560*/  FFMA R12, R12, R11, R9 ;  /* 0x0000000b0c0c7223 */ /* 0x000fc80000000009 */
[----:B------:R-:W-:Y:S01]  /*0570*/  FFMA R15, R25, R26, R12 ;  /* 0x0000001a190f7223 */ /* 0x000fe2000000000c */
[----:B------:R-:W-:Y:S06]  /*0580*/  BRA.U UP1, `(.L_x_2) ;  /* 0xfffffffd011c7547 */ /* 0x000fec000b83ffff */
.L_x_1:
[----:B------:R-:W-:Y:S05]  /*0590*/  BRA.U !UP0, `(.L_x_0) ;  /* 0x0000000508307547 */ /* 0x000fea000b800000 */
[----:B------:R-:W-:Y:S02]  /*05a0*/  UISETP.GE.U32.AND UP0, UPT, UR9, 0x8, UPT ;  /* 0x000000080900788c */ /* 0x000fe4000bf06070 */
[----:B------:R-:W-:-:S04]  /*05b0*/  ULOP3.LUT UR5, UR8, 0x7, URZ, 0xc0, !UPT ;  /* 0x0000000708057892 */ /* 0x000fc8000f8ec0ff */
[----:B------:R-:W-:-:S03]  /*05c0*/  UISETP.NE.AND UP1, UPT, UR5, URZ, UPT ;  /* 0x000000ff0500728c */ /* 0x000fc6000bf25270 */
[----:B------:R-:W-:Y:S08]  /*05d0*/  BRA.U !UP0, `(.L_x_3) ;  /* 0x0000000108787547 */ /* 0x000ff0000b800000 */
[----:B------:R-:W0:Y:S01]  /*05e0*/  LDC.64 R2, c[0x0][0x380] ;  /* 0x0000e000ff027b82 */ /* 0x000e220000000a00 */
[----:B------:R-:W-:-:S07]  /*05f0*/  IADD3 R9, PT, PT, R7, R8, RZ ;  /* 0x0000000807097210 */ /* 0x000fce0007ffe0ff */
[----:B------:R-:W1:Y:S01]  /*0600*/  LDC.64 R4, c[0x0][0x388] ;  /* 0x0000e200ff047b82 */ /* 0x000e620000000a00 */
[----:B0-----:R-:W-:-:S05]  /*0610*/  IMAD.WIDE R2, R9, 0x4, R2 ;  /* 0x0000000409027825 */ /* 0x001fca00078e0202 */
[----:B------:R-:W2:Y:S01]  /*0620*/  LDG.E R10, desc[UR16][R2.64] ;  /* 0x00000010020a7981 */ /* 0x000ea2000c1e1900 */
[----:B-1----:R-:W-:-:S03]  /*0630*/  IMAD.WIDE.U32 R4, R8, 0x4, R4 ;  /* 0x0000000408047825 */ /* 0x002fc600078e0004 */
[----:B------:R-:W3:Y:S04]  /*0640*/  LDG.E R13, desc[UR16][R2.64+0x4] ;  /* 0x00000410020d7981 */ /* 0x000ee8000c1e1900 */
[----:B------:R-:W2:Y:S04]  /*0650*/  LDG.E R11, desc[UR16][R4.64] ;  /* 0x00000010040b7981 */ /* 0x000ea8000c1e1900 */
[----:B------:R-:W3:Y:S04]  /*0660*/  LDG.E R12, desc[UR16][R4.64+0x4] ;  /* 0x00000410040c7981 */ /* 0x000ee8000c1e1900 */
[----:B------:R-:W4:Y:S04]  /*0670*/  LDG.E R17, desc[UR16][R2.64+0x8] ;  /* 0x0000081002117981 */ /* 0x000f28000c1e1900 */
        /* <DEDUP_REMOVED lines=11> */
[----:B------:R-:W-:Y:S01]  /*0730*/  IADD3 R8, PT, PT, R8, 0x8, RZ ;  /* 0x0000000808087810 */ /* 0x000fe20007ffe0ff */
[----:B--2---:R-:W-:-:S04]  /*0740*/  FFMA R10, R10, R11, R15 ;  /* 0x0000000b0a0a7223 */ /* 0x004fc8000000000f */
[----:B---3--:R-:W-:-:S04]  /*0750*/  FFMA R10, R13, R12, R10 ;  /* 0x0000000c0d0a7223 */ /* 0x008fc8000000000a */
[----:B----4-:R-:W-:-:S04]  /*0760*/  FFMA R10, R17, R14, R10 ;  /* 0x0000000e110a7223 */ /* 0x010fc8000000000a */
[----:B-----5:R-:W-:-:S04]  /*0770*/  FFMA R10, R19, R16, R10 ;  /* 0x00000010130a7223 */ /* 0x020fc8000000000a */
[----:B------:R-:W-:-:S04]  /*0780*/  FFMA R10, R21, R18, R10 ;  /* 0x00000012150a7223 */ /* 0x000fc8000000000a */
[----:B------:R-:W-:-:S04]  /*0790*/  FFMA R23, R23, R20, R10 ;  /* 0x0000001417177223 */ /* 0x000fc8000000000a */
[----:B------:R-:W-:-:S04]  /*07a0*/  FFMA R6, R6, R9, R23 ;  /* 0x0000000906067223 */ /* 0x000fc80000000017 */
[----:B------:R-:W-:-:S07]  /*07b0*/  FFMA R15, R25, R22, R6 ;  /* 0x00000016190f7223 */ /* 0x000fce0000000006 */
.L_x_3:
        /* <DEDUP_REMOVED lines=17> */
[----:B------:R-:W5:Y:S01]  /*08d0*/  LDG.E R14, desc[UR16][R4.64+0xc] ;  /* 0x00000c10040e7981 */ /* 0x000f62000c1e1900 */
[----:B------:R-:W-:Y:S01]  /*08e0*/  IADD3 R8, PT, PT, R8, 0x4, RZ ;  /* 0x0000000408087810 */ /* 0x000fe20007ffe0ff */
[----:B--2---:R-:W-:-:S04]  /*08f0*/  FFMA R6, R6, R9, R15 ;  /* 0x0000000906067223 */ /* 0x004fc8000000000f */
[----:B---3--:R-:W-:-:S04]  /*0900*/  FFMA R6, R11, R10, R6 ;  /* 0x0000000a0b067223 */ /* 0x008fc80000000006 */
[----:B----4-:R-:W-:-:S04]  /*0910*/  FFMA R6, R13, R12, R6 ;  /* 0x0000000c0d067223 */ /* 0x010fc80000000006 */
[----:B-----5:R-:W-:-:S07]  /*0920*/  FFMA R15, R17, R14, R6 ;  /* 0x0000000e110f7223 */ /* 0x020fce0000000006 */
.L_x_4:
[----:B------:R-:W-:Y:S05]  /*0930*/  BRA.U !UP1, `(.L_x_0) ;  /* 0x0000000109487547 */ /* 0x000fea000b800000 */
[----:B------:R-:W0:Y:S01]  /*0940*/  LDC.64 R2, c[0x0][0x388] ;  /* 0x0000e200ff027b82 */ /* 0x000e220000000a00 */
[----:B------:R-:W-:Y:S01]  /*0950*/  IADD3 R7, PT, PT, R7, R8, RZ ;  /* 0x0000000807077210 */ /* 0x000fe20007ffe0ff */
[----:B------:R-:W-:-:S06]  /*0960*/  UIADD3 UR4, UPT, UPT, -UR4, URZ, URZ ;  /* 0x000000ff04047290 */ /* 0x000fcc000fffe1ff */
[----:B------:R-:W1:Y:S01]  /*0970*/  LDC.64 R10, c[0x0][0x380] ;  /* 0x0000e000ff0a7b82 */ /* 0x000e620000000a00 */
[----:B0-----:R-:W-:-:S03]  /*0980*/  IMAD.WIDE.U32 R2, R8, 0x4, R2 ;  /* 0x0000000408027825 */ /* 0x001fc600078e0002 */
[----:B------:R-:W-:Y:S02]  /*0990*/  MOV R6, R2 ;  /* 0x0000000200067202 */ /* 0x000fe40000000f00 */
[----:B------:R-:W-:-:S07]  /*09a0*/  MOV R5, R3 ;  /* 0x0000000300057202 */ /* 0x000fce0000000f00 */
.L_x_5:
[----:B-1----:R-:W-:Y:S01]  /*09b0*/  IMAD.WIDE R2, R7, 0x4, R10 ;  /* 0x0000000407027825 */ /* 0x002fe200078e020a */
[----:B------:R-:W-:-:S05]  /*09c0*/  MOV R4, R6 ;  /* 0x0000000600047202 */ /* 0x000fca0000000f00 */
[----:B------:R-:W2:Y:S04]  /*09d0*/  LDG.E R2, desc[UR16][R2.64] ;  /* 0x0000001002027981 */ /* 0x000ea8000c1e1900 */
[----:B------:R0:W2:Y:S01]  /*09e0*/  LDG.E R4, desc[UR16][R4.64] ;  /* 0x0000001004047981 */ /* 0x0000a2000c1e1900 */
[----:B------:R-:W-:Y:S01]  /*09f0*/  UIADD3 UR4, UPT, UPT, UR4, 0x1, URZ ;  /* 0x0000000104047890 */ /* 0x000fe2000fffe0ff */
[----:B------:R-:W-:Y:S02]  /*0a00*/  IADD3 R6, P0, PT, R6, 0x4, RZ ;  /* 0x0000000406067810 */ /* 0x000fe40007f1e0ff */
[----:B------:R-:W-:Y:S01]  /*0a10*/  IADD3 R7, PT, PT, R7, 0x1, RZ ;  /* 0x0000000107077810 */ /* 0x000fe20007ffe0ff */
[----:B------:R-:W-:Y:S01]  /*0a20*/  UISETP.NE.AND UP0, UPT, UR4, URZ, UPT ;  /* 0x000000ff0400728c */ /* 0x000fe2000bf05270 */
[----:B0-----:R-:W-:Y:S01]  /*0a30*/  IADD3.X R5, PT, PT, RZ, R5, RZ, P0, !PT ;  /* 0x00000005ff057210 */ /* 0x001fe200007fe4ff */
[----:B--2---:R-:W-:-:S07]  /*0a40*/  FFMA R15, R2, R4, R15 ;  /* 0x00000004020f7223 */ /* 0x004fce000000000f */
[----:B------:R-:W-:Y:S05]  /*0a50*/  BRA.U UP0, `(.L_x_5) ;  /* 0xfffffffd00d47547 */ /* 0x000fea000b83ffff */
.L_x_0:
[----:B------:R-:W0:Y:S02]  /*0a60*/  LDC.64 R2, c[0x0][0x390] ;  /* 0x0000e400ff027b82 */ /* 0x000e240000000a00 */
[----:B0-----:R-:W-:-:S05]  /*0a70*/  IMAD.WIDE R2, R0, 0x4, R2 ;  /* 0x0000000400027825 */ /* 0x001fca00078e0202 */
[----:B------:R-:W-:Y:S01]  /*0a80*/  STG.E desc[UR16][R2.64], R15 ;  /* 0x0000000f02007986 */ /* 0x000fe2000c101910 */
[----:B------:R-:W-:Y:S05]  /*0a90*/  EXIT ;  /* 0x000000000000794d */ /* 0x000fea0003800000 */
.L_x_6:
[----:B------:R-:W-:-:S00]  /*0aa0*/  BRA `(.L_x_6) ;  /* 0xfffffffc00fc7947 */ /* 0x000fc0000383ffff */
[----:B------:R-:W-:-:S00]  /*0ab0*/  NOP ;  /* 0x0000000000007918 */ /* 0x000fc00000000000 */
        /* <DEDUP_REMOVED lines=12> */
.L_x_20:


//--------------------- .text._Z6im2colPfiiiiiS_i --------------------------
	.section	.text._Z6im2colPfiiiiiS_i,"ax",@progbits
	.align	128
        .global         _Z6im2colPfiiiiiS_i
        .type           _Z6im2colPfiiiiiS_i,@function
        .size           _Z6im2colPfiiiiiS_i,(.L_x_21 - _Z6im2colPfiiiiiS_i)
        .other          _Z6im2colPfiiiiiS_i,@"STO_CUDA_ENTRY STV_DEFAULT"
_Z6im2colPfiiiiiS_i:
.text._Z6im2colPfiiiiiS_i:
[----:B------:R-:W-:Y:S01]  /*0000*/  LDC R1, c[0x0][0x37c] ;  /* 0x0000df00ff017b82 */ /* 0x000fe20000000800 */
[----:B------:R-:W0:Y:S01]  /*0010*/  S2R R21, SR_TID.X ;  /* 0x0000000000157919 */ /* 0x000e220000002100 */
[----:B------:R-:W0:Y:S01]  /*0020*/  LDCU UR4, c[0x0][0x360] ;  /* 0x00006c00ff0477ac */ /* 0x000e220008000800 */
[----:B------:R-:W0:Y:S01]  /*0030*/  S2R R0, SR_CTAID.X ;  /* 0x0000000000007919 */ /* 0x000e220000002500 */
[----:B------:R-:W1:Y:S01]  /*0040*/  LDCU UR5, c[0x0][0x364] ;  /* 0x00006c80ff0577ac */ /* 0x000e620008000800 */
[----:B------:R-:W1:Y:S01]  /*0050*/  S2R R20, SR_TID.Y ;  /* 0x0000000000147919 */ /* 0x000e620000002200 */
[----:B------:R-:W2:Y:S01]  /*0060*/  LDCU UR6, c[0x0][0x3a8] ;  /* 0x00007500ff0677ac */ /* 0x000ea20008000800 */
[----:B------:R-:W1:Y:S01]  /*0070*/  S2R R3, SR_CTAID.Y ;  /* 0x0000000000037919 */ /* 0x000e620000002600 */
[----:B0-----:R-:W-:Y:S02]  /*0080*/  IMAD R21, R0, UR4, R21 ;  /* 0x0000000400157c24 */ /* 0x001fe4000f8e0215 */
[----:B-1----:R-:W-:-:S05]  /*0090*/  IMAD R20, R3, UR5, R20 ;  /* 0x0000000503147c24 */ /* 0x002fca000f8e0214 */
[----:B------:R-:W-:-:S04]  /*00a0*/  VIMNMX R0, PT, PT, R21, R20, !PT ;  /* 0x0000001415007248 */ /* 0x000fc80007fe0100 */
[----:B--2---:R-:W-:-:S13]  /*00b0*/  ISETP.GE.AND P0, PT, R0, UR6, PT ;  /* 0x0000000600007c0c */ /* 0x004fda000bf06270 */
[----:B------:R-:W-:Y:S05]  /*00c0*/  @P0 EXIT ;  /* 0x000000000000094d */ /* 0x000fea0003800000 */
[----:B------:R-:W0:Y:S02]  /*00d0*/  LDC R0, c[0x0][0x38c] ;  /* 0x0000e300ff007b82 */ /* 0x000e240000000800 */
[----:B0-----:R-:W-:-:S13]  /*00e0*/  ISETP.GE.AND P0, PT, R0, 0x1, PT ;  /* 0x000000010000780c */ /* 0x001fda0003f06270 */
[----:B------:R-:W-:Y:S05]  /*00f0*/  @!P0 EXIT ;  /* 0x000000000000894d */ /* 0x000fea0003800000 */
[----:B------:R-:W0:Y:S02]  /*0100*/  LDC R7, c[0x0][0x390] ;  /* 0x0000e400ff077b82 */ /* 0x000e240000000800 */
[----:B0-----:R-:W-:-:S13]  /*0110*/  ISETP.GE.AND P0, PT, R7, 0x1, PT ;  /* 0x000000010700780c */ /* 0x001fda0003f06270 */
[----:B------:R-:W-:Y:S05]  /*0120*/  @!P0 EXIT ;  /* 0x000000000000894d */ /* 0x000fea0003800000 */
[----:B------:R-:W0:Y:S01]  /*0130*/  LDC R3, c[0x0][0x398] ;  /* 0x0000e600ff037b82 */ /* 0x000e220000000800 */
[----:B------:R-:W0:Y:S01]  /*0140*/  LDCU UR4, c[0x0][0x394] ;  /* 0x00007280ff0477ac */ /* 0x000e220008000800 */
[----:B------:R-:W-:Y:S01]  /*0150*/  LOP3.LUT R9, R7, 0x7, RZ, 0xc0, !PT ;  /* 0x0000000707097812 */ /* 0x000fe200078ec0ff */
[----:B------:R-:W-:Y:S01]  /*0160*/  IMAD R5, R21, UR6, R20 ;  /* 0x0000000615057c24 */ /* 0x000fe2000f8e0214 */
[C---:B------:R-:W-:Y:S01]  /*0170*/  LOP3.LUT R8, R7.reuse, 0x3, RZ, 0xc0, !PT ;  /* 0x0000000307087812 */ /* 0x040fe200078ec0ff */
[----:B------:R-:W1:Y:S01]  /*0180*/  LDCU.64 UR10, c[0x0][0x358] ;  /* 0x00006b00ff0a77ac */ /* 0x000e620008000a00 */
[----:B------:R-:W-:Y:S01]  /*0190*/  LOP3.LUT R7, R7, 0x7ffffff8, RZ, 0xc0, !PT ;  /* 0x7ffffff807077812 */ /* 0x000fe200078ec0ff */
[----:B------:R-:W-:-:S05]  /*01a0*/  VIADD R0, R9, 0xffffffff ;  /* 0xffffffff09007836 */ /* 0x000fca0000000000 */
[----:B------:R-:W-:Y:S01]  /*01b0*/  ISETP.GE.U32.AND P2, PT, R0, 0x3, PT ;  /* 0x000000030000780c */ /* 0x000fe20003f46070 */
[----:B0-----:R-:W-:Y:S01]  /*01c0*/  IMAD R6, R20, UR4, -R3 ;  /* 0x0000000414067c24 */ /* 0x001fe2000f8e0a03 */
[----:B-1----:R-:W-:-:S11]  /*01d0*/  UMOV UR4, URZ ;  /* 0x000000ff00047c82 */ /* 0x002fd60008000000 */
.L_x_18:
[----:B0-----:R-:W0:Y:S01]  /*01e0*/  LDC R0, c[0x0][0x38c] ;  /* 0x0000e300ff007b82 */ /* 0x001e220000000800 */
[----:B------:R-:W-:Y:S01]  /*01f0*/  UMOV UR7, UR4 ;  /* 0x0000000400077c82 */ /* 0x000fe20008000000 */
[----:B------:R-:W-:Y:S01]  /*0200*/  UMOV UR5, URZ ;  /* 0x000000ff00057c82 */ /* 0x000fe20008000000 */
[----:B0-----:R-:W-:Y:S01]  /*0210*/  IMAD R4, R5, R0, UR4 ;  /* 0x0000000405047e24 */ /* 0x001fe2000f8e0200 */
[----:B------:R-:W-:-:S06]  /*0220*/  UIADD3 UR4, UPT, UPT, UR4, 0x1, URZ ;  /* 0x0000000104047890 */ /* 0x000fcc000fffe0ff */
[----:B-1----:R-:W-:-:S13]  /*0230*/  ISETP.NE.AND P3, PT, R0, UR4, PT ;  /* 0x0000000400007c0c */ /* 0x002fda000bf65270 */
.L_x_17:
[----:B0-----:R-:W0:Y:S01]  /*0240*/  LDCU.64 UR12, c[0x0][0x390] ;  /* 0x00007200ff0c77ac */ /* 0x001e220008000a00 */
[----:B------:R-:W-:Y:S01]  /*0250*/  IMAD.MOV.U32 R17, RZ, RZ, RZ ;  /* 0x000000ffff117224 */ /* 0x000fe200078e00ff */
[----:B-1----:R-:W1:Y:S01]  /*0260*/  LDCU UR8, c[0x0][0x398] ;  /* 0x00007300ff0877ac */ /* 0x002e620008000800 */
[----:B------:R-:W2:Y:S01]  /*0270*/  LDCU UR6, c[0x0][0x388] ;  /* 0x00007100ff0677ac */ /* 0x000ea20008000800 */
[----:B0-----:R-:W-:Y:S02]  /*0280*/  IMAD.U32 R23, RZ, RZ, UR12 ;  /* 0x0000000cff177e24 */ /* 0x001fe4000f8e00ff */
[----:B------:R-:W-:Y:S02]  /*0290*/  IMAD.U32 R15, RZ, RZ, UR13 ;  /* 0x0000000dff0f7e24 */ /* 0x000fe4000f8e00ff */
[----:B------:R-:W-:Y:S01]  /*02a0*/  IMAD R2, R4, R23, UR5 ;  /* 0x0000000504027e24 */ /* 0x000fe2000f8e0217 */
[----:B------:R-:W-:Y:S01]  /*02b0*/  ISETP.GE.U32.AND P1, PT, R23, 0x8, PT ;  /* 0x000000081700780c */ /* 0x000fe20003f26070 */
[----:B------:R-:W-:Y:S01]  /*02c0*/  IMAD R10, R21, R15, UR5 ;  /* 0x00000005150a7e24 */ /* 0x000fe2000f8e020f */
[----:B------:R-:W-:Y:S01]  /*02d0*/  UIADD3 UR5, UPT, UPT, UR5, 0x1, URZ ;  /* 0x0000000105057890 */ /* 0x000fe2000fffe0ff */
[----:B--2---:R-:W-:-:S02]  /*02e0*/  MOV R3, UR6 ;  /* 0x0000000600037c02 */ /* 0x004fc40008000f00 */
[----:B-1----:R-:W-:-:S03]  /*02f0*/  VIADD R0, R10, -UR8 ;  /* 0x800000080a007c36 */ /* 0x002fc60008000000 */
[----:B------:R-:W-:Y:S02]  /*0300*/  ISETP.NE.AND P4, PT, R23, UR5, PT ;  /* 0x0000000517007c0c */ /* 0x000fe4000bf85270 */
[----:B------:R-:W-:Y:S01]  /*0310*/  ISETP.GE.AND P0, PT, R0, R3, PT ;  /* 0x000000030000720c */ /* 0x000fe20003f06270 */
[----:B------:R-:W-:-:S03]  /*0320*/  IMAD R0, R3, UR7, R0 ;  /* 0x0000000703007c24 */ /* 0x000fc6000f8e0200 */
[----:B------:R-:W-:Y:S01]  /*0330*/  ISETP.GE.AND P0, PT, R10, UR8, !P0 ;  /* 0x000000080a007c0c */ /* 0x000fe2000c706270 */
[----:B------:R-:W-:Y:S01]  /*0340*/  IMAD R0, R0, R3, R6 ;  /* 0x0000000300007224 */ /* 0x000fe200078e0206 */
[----:B------:R-:W-:Y:S11]  /*0350*/  @!P1 BRA `(.L_x_7) ;  /* 0x00000004001c9947 */ /* 0x000ff60003800000 */
[----:B------:R-:W0:Y:S01]  /*0360*/  LDC R3, c[0x0][0x388] ;  /* 0x0000e200ff037b82 */ /* 0x000e220000000800 */
[----:B------:R-:W1:Y:S01]  /*0370*/  LDCU UR8, c[0x0][0x398] ;  /* 0x00007300ff0877ac */ /* 0x000e620008000800 */
[----:B------:R-:W-:-:S06]  /*0380*/  UMOV UR6, URZ ;  /* 0x000000ff00067c82 */ /* 0x000fcc0008000000 */
[----:B------:R-:W2:Y:S08]  /*0390*/  LDC.64 R10, c[0x0][0x380] ;  /* 0x0000e000ff0a7b82 */ /* 0x000eb00000000a00 */
[----:B------:R-:W3:Y:S08]  /*03a0*/  LDC.64 R12, c[0x0][0x3a0] ;  /* 0x0000e800ff0c7b82 */ /* 0x000ef00000000a00 */
[----:B-1----:R-:W4:Y:S02]  /*03b0*/  LDC.64 R14, c[0x0][0x390] ;  /* 0x0000e400ff0e7b82 */ /* 0x002f240000000a00 */
.L_x_8:
[----:B----4-:R-:W-:Y:S01]  /*03c0*/  IMAD R22, R20, R15, UR6 ;  /* 0x0000000614167e24 */ /* 0x010fe2000f8e020f */
[----:B------:R-:W-:Y:S01]  /*03d0*/  MOV R23, R14 ;  /* 0x0000000e00177202 */ /* 0x000fe20000000f00 */
[----:B------:R-:W-:Y:S02]  /*03e0*/  VIADD R19, R0, UR6 ;  /* 0x0000000600137c36 */ /* 0x000fe40008000000 */
[C---:B--2---:R-:W-:Y:S01]  /*03f0*/  VIADD R16, R22.reuse, -UR8 ;  /* 0x8000000816107c36 */ /* 0x044fe20008000000 */
[----:B------:R-:W-:Y:S01]  /*0400*/  ISETP.GE.AND P1, PT, R22, UR8, P0 ;  /* 0x0000000816007c0c */ /* 0x000fe20008726270 */
[----:B------:R-:W-:Y:S02]  /*0410*/  IMAD R17, R2, R23, UR6 ;  /* 0x0000000602117e24 */ /* 0x000fe4000f8e0217 */
[----:B--2---:R-:W-:Y:S01]  /*0420*/  IMAD.WIDE R18, R19, 0x4, R10 ;  /* 0x0000000413127825 */ /* 0x004fe200078e020a */
[----:B0-----:R-:W-:-:S03]  /*0430*/  ISETP.LT.AND P1, PT, R16, R3, P1 ;  /* 0x000000031000720c */ /* 0x001fc60000f21270 */
[----:B---3--:R-:W-:-:S10]  /*0440*/  IMAD.WIDE R16, R17, 0x4, R12 ;  /* 0x0000000411107825 */ /* 0x008fd400078e020c */
[----:B------:R-:W-:Y:S04]  /*0450*/  @!P1 STG.E desc[UR10][R16.64], RZ ;  /* 0x000000ff10009986 */ /* 0x000fe8000c10190a */
[----:B------:R-:W2:Y:S01]  /*0460*/  @P1 LDG.E R25, desc[UR10][R18.64] ;  /* 0x0000000a12191981 */ /* 0x000ea2000c1e1900 */
[----:B------:R-:W-:-:S03]  /*0470*/  VIADD R24, R22, 0x1 ;  /* 0x0000000116187836 */ /* 0x000fc60000000000 */
[----:B--2---:R0:W-:Y:S02]  /*0480*/  @P1 STG.E desc[UR10][R16.64], R25 ;  /* 0x0000001910001986 */ /* 0x0041e4000c10190a */
[C---:B------:R-:W-:Y:S01]  /*0490*/  ISETP.GE.AND P1, PT, R24.reuse, UR8, P0 ;  /* 0x0000000818007c0c */ /* 0x040fe20008726270 */
[----:B------:R-:W-:-:S05]  /*04a0*/  VIADD R24, R24, -UR8 ;  /* 0x8000000818187c36 */ /* 0x000fca0008000000 */
[----:B------:R-:W-:-:S13]  /*04b0*/  ISETP.LT.AND P1, PT, R24, R3, P1 ;  /* 0x000000031800720c */ /* 0x000fda0000f21270 */
[----:B------:R-:W-:Y:S04]  /*04c0*/  @!P1 STG.E desc[UR10][R16.64+0x4], RZ ;  /* 0x000004ff10009986 */ /* 0x000fe8000c10190a */
[----:B------:R-:W2:Y:S01]  /*04d0*/  @P1 LDG.E R27, desc[UR10][R18.64+0x4] ;  /* 0x0000040a121b1981 */ /* 0x000ea2000c1e1900 */
[----:B------:R-:W-:-:S03]  /*04e0*/  IADD3 R24, PT, PT, R22, 0x2, RZ ;  /* 0x0000000216187810 */ /* 0x000fc60007ffe0ff */
[----:B--2---:R1:W-:Y:S01]  /*04f0*/  @P1 STG.E desc[UR10][R16.64+0x4], R27 ;  /* 0x0000041b10001986 */ /* 0x0043e2000c10190a */
[C---:B------:R-:W-:Y:S01]  /*0500*/  ISETP.GE.AND P1, PT, R24.reuse, UR8, P0 ;  /* 0x0000000818007c0c */ /* 0x040fe20008726270 */
[----:B------:R-:W-:-:S05]  /*0510*/  VIADD R24, R24, -UR8 ;  /* 0x8000000818187c36 */ /* 0x000fca0008000000 */
[----:B------:R-:W-:-:S13]  /*0520*/  ISETP.LT.AND P1, PT, R24, R3, P1 ;  /* 0x000000031800720c */ /* 0x000fda0000f21270 */
[----:B------:R-:W-:Y:S04]  /*0530*/  @!P1 STG.E desc[UR10][R16.64+0x8], RZ ;  /* 0x000008ff10009986 */ /* 0x000fe8000c10190a */
[----:B0-----:R-:W2:Y:S01]  /*0540*/  @P1 LDG.E R25, desc[UR10][R18.64+0x8] ;  /* 0x0000080a12191981 */ /* 0x001ea2000c1e1900 */
[----:B------:R-:W-:-:S03]  /*0550*/  VIADD R24, R22, 0x3 ;  /* 0x0000000316187836 */ /* 0x000fc60000000000 */
[----:B--2---:R0:W-:Y:S02]  /*0560*/  @P1 STG.E desc[UR10][R16.64+0x8], R25 ;  /* 0x0000081910001986 */ /* 0x0041e4000c10190a */
[C---:B------:R-:W-:Y:S01]  /*0570*/  ISETP.GE.AND P1, PT, R24.reuse, UR8, P0 ;  /* 0x0000000818007c0c */ /* 0x040fe20008726270 */
[----:B------:R-:W-:-:S05]  /*0580*/  VIADD R24, R24, -UR8 ;  /* 0x8000000818187c36 */ /* 0x000fca0008000000 */
[----:B------:R-:W-:-:S13]  /*0590*/  ISETP.LT.AND P1, PT, R24, R3, P1 ;  /* 0x000000031800720c */ /* 0x000fda0000f21270 */
[----:B------:R-:W-:Y:S04]  /*05a0*/  @!P1 STG.E desc[UR10][R16.64+0xc], RZ ;  /* 0x00000cff10009986 */ /* 0x000fe8000c10190a */
[----:B-1----:R-:W2:Y:S01]  /*05b0*/  @P1 LDG.E R27, desc[UR10][R18.64+0xc] ;  /* 0x00000c0a121b1981 */ /* 0x002ea2000c1e1900 */
        /* <DEDUP_REMOVED lines=14> */
[C---:B------:R-:W-:Y:S01]  /*06a0*/  IADD3 R24, PT, PT, R22.reuse, 0x6, RZ ;  /* 0x0000000616187810 */ /* 0x040fe20007ffe0ff */
[----:B------:R-:W-:Y:S02]  /*06b0*/  VIADD R22, R22, 0x7 ;  /* 0x0000000716167836 */ /* 0x000fe40000000000 */
[----:B--2---:R1:W-:Y:S01]  /*06c0*/  @P1 STG.E desc[UR10][R16.64+0x14], R27 ;  /* 0x0000141b10001986 */ /* 0x0043e2000c10190a */
[C---:B------:R-:W-:Y:S01]  /*06d0*/  ISETP.GE.AND P1, PT, R24.reuse, UR8, P0 ;  /* 0x0000000818007c0c */ /* 0x040fe20008726270 */
[----:B------:R-:W-:-:S05]  /*06e0*/  VIADD R24, R24, -UR8 ;  /* 0x8000000818187c36 */ /* 0x000fca0008000000 */
[----:B------:R-:W-:-:S13]  /*06f0*/  ISETP.LT.AND P1, PT, R24, R3, P1 ;  /* 0x000000031800720c */ /* 0x000fda0000f21270 */
[----:B------:R2:W-:Y:S04]  /*0700*/  @!P1 STG.E desc[UR10][R16.64+0x18], RZ ;  /* 0x000018ff10009986 */ /* 0x0005e8000c10190a */
[----:B0-----:R-:W3:Y:S01]  /*0710*/  @P1 LDG.E R25, desc[UR10][R18.64+0x18] ;  /* 0x0000180a12191981 */ /* 0x001ee2000c1e1900 */
[C---:B------:R-:W-:Y:S01]  /*0720*/  ISETP.GE.AND P5, PT, R22.reuse, UR8, P0 ;  /* 0x0000000816007c0c */ /* 0x040fe200087a6270 */
[----:B------:R-:W-:-:S05]  /*0730*/  VIADD R22, R22, -UR8 ;  /* 0x8000000816167c36 */ /* 0x000fca0008000000 */
[----:B------:R-:W-:-:S13]  /*0740*/  ISETP.LT.AND P5, PT, R22, R3, P5 ;  /* 0x000000031600720c */ /* 0x000fda0002fa1270 */
[----:B------:R2:W-:Y:S04]  /*0750*/  @!P5 STG.E desc[UR10][R16.64+0x1c], RZ ;  /* 0x00001cff1000d986 */ /* 0x0005e8000c10190a */
[----:B---3--:R2:W-:Y:S04]  /*0760*/  @P1 STG.E desc[UR10][R16.64+0x18], R25 ;  /* 0x0000181910001986 */ /* 0x0085e8000c10190a */
[----:B-1----:R-:W3:Y:S01]  /*0770*/  @P5 LDG.E R27, desc[UR10][R18.64+0x1c] ;  /* 0x00001c0a121b5981 */ /* 0x002ee2000c1e1900 */
[----:B------:R-:W-:-:S06]  /*0780*/  UIADD3 UR6, UPT, UPT, UR6, 0x8, URZ ;  /* 0x0000000806067890 */ /* 0x000fcc000fffe0ff */
[----:B------:R-:W-:Y:S01]  /*0790*/  ISETP.NE.AND P1, PT, R7, UR6, PT ;  /* 0x0000000607007c0c */ /* 0x000fe2000bf25270 */
[----:B---3--:R2:W-:-:S12]  /*07a0*/  @P5 STG.E desc[UR10][R16.64+0x1c], R27 ;  /* 0x00001c1b10005986 */ /* 0x0085d8000c10190a */
[----:B------:R-:W-:Y:S05]  /*07b0*/  @P1 BRA `(.L_x_8) ;  /* 0xfffffffc00001947 */ /* 0x000fea000383ffff */
[----:B--2---:R-:W-:-:S07]  /*07c0*/  MOV R17, R7 ;  /* 0x0000000700117202 */ /* 0x004fce0000000f00 */
.L_x_7:
[----:B------:R-:W-:-:S13]  /*07d0*/  ISETP.NE.AND P1, PT, R9, RZ, PT ;  /* 0x000000ff0900720c */ /* 0x000fda0003f25270 */
[----:B------:R-:W-:Y:S05]  /*07e0*/  @!P1 BRA `(.L_x_9) ;  /* 0x0000000400609947 */ /* 0x000fea0003800000 */
[----:B------:R-:W-:Y:S05]  /*07f0*/  @!P2 BRA `(.L_x_10) ;  /* 0x000000000098a947 */ /* 0x000fea0003800000 */
[----:B------:R-:W0:Y:S01]  /*0800*/  LDC.64 R10, c[0x0][0x3a0] ;  /* 0x0000e800ff0a7b82 */ /* 0x000e220000000a00 */
[--C-:B------:R-:W-:Y:S02]  /*0810*/  IMAD R14, R20, R15, R17.reuse ;  /* 0x0000000f140e7224 */ /* 0x100fe400078e0211 */
[--C-:B------:R-:W-:Y:S02]  /*0820*/  IMAD R25, R2, R23, R17.reuse ;  /* 0x0000001702197224 */ /* 0x100fe400078e0211 */
[C---:B------:R-:W-:Y:S01]  /*0830*/  VIADD R16, R14.reuse, -UR8 ;  /* 0x800000080e107c36 */ /* 0x040fe20008000000 */
[----:B------:R-:W-:Y:S01]  /*0840*/  ISETP.GE.AND P5, PT, R14, UR8, P0 ;  /* 0x000000080e007c0c */ /* 0x000fe200087a6270 */
[----:B------:R-:W-:Y:S01]  /*0850*/  IMAD.IADD R19, R0, 0x1, R17 ;  /* 0x0000000100137824 */ /* 0x000fe200078e0211 */
[----:B------:R-:W1:Y:S02]  /*0860*/  LDC.64 R12, c[0x0][0x380] ;  /* 0x0000e000ff0c7b82 */ /* 0x000e640000000a00 */
[----:B------:R-:W-:Y:S01]  /*0870*/  ISETP.LT.AND P5, PT, R16, R3, P5 ;  /* 0x000000031000720c */ /* 0x000fe20002fa1270 */
[----:B0-----:R-:W-:-:S12]  /*0880*/  IMAD.WIDE R10, R25, 0x4, R10 ;  /* 0x00000004190a7825 */ /* 0x001fd800078e020a */
[----:B------:R0:W-:Y:S01]  /*0890*/  @!P5 STG.E desc[UR10][R10.64], RZ ;  /* 0x000000ff0a00d986 */ /* 0x0001e2000c10190a */
[----:B-1----:R-:W-:-:S05]  /*08a0*/  IMAD.WIDE R12, R19, 0x4, R12 ;  /* 0x00000004130c7825 */ /* 0x002fca00078e020c */
[----:B------:R-:W2:Y:S01]  /*08b0*/  @P5 LDG.E R19, desc[UR10][R12.64] ;  /* 0x0000000a0c135981 */ /* 0x000ea2000c1e1900 */
[----:B------:R-:W-:-:S04]  /*08c0*/  IADD3 R16, PT, PT, R14, 0x1, RZ ;  /* 0x000000010e107810 */ /* 0x000fc80007ffe0ff */
[C---:B------:R-:W-:Y:S01]  /*08d0*/  ISETP.GE.AND P1, PT, R16.reuse, UR8, P0 ;  /* 0x0000000810007c0c */ /* 0x040fe20008726270 */
[----:B------:R-:W-:-:S05]  /*08e0*/  VIADD R16, R16, -UR8 ;  /* 0x8000000810107c36 */ /* 0x000fca0008000000 */
[----:B------:R-:W-:-:S13]  /*08f0*/  ISETP.LT.AND P1, PT, R16, R3, P1 ;  /* 0x000000031000720c */ /* 0x000fda0000f21270 */
[----:B------:R0:W-:Y:S04]  /*0900*/  @!P1 STG.E desc[UR10][R10.64+0x4], RZ ;  /* 0x000004ff0a009986 */ /* 0x0001e8000c10190a */
[----:B--2---:R0:W-:Y:S04]  /*0910*/  @P5 STG.E desc[UR10][R10.64], R19 ;  /* 0x000000130a005986 */ /* 0x0041e8000c10190a */
[----:B------:R-:W2:Y:S01]  /*0920*/  @P1 LDG.E R25, desc[UR10][R12.64+0x4] ;  /* 0x0000040a0c191981 */ /* 0x000ea2000c1e1900 */
[----:B------:R-:W-:-:S05]  /*0930*/  VIADD R16, R14, 0x2 ;  /* 0x000000020e107836 */ /* 0x000fca0000000000 */
[C---:B------:R-:W-:Y:S02]  /*0940*/  ISETP.GE.AND P5, PT, R16.reuse, UR8, P0 ;  /* 0x0000000810007c0c */ /* 0x040fe400087a6270 */
[----:B------:R-:W-:-:S04]  /*0950*/  IADD3 R16, PT, PT, R16, -UR8, RZ ;  /* 0x8000000810107c10 */ /* 0x000fc8000fffe0ff */
[----:B------:R-:W-:-:S13]  /*0960*/  ISETP.LT.AND P5, PT, R16, R3, P5 ;  /* 0x000000031000720c */ /* 0x000fda0002fa1270 */
[----:B------:R0:W-:Y:S04]  /*0970*/  @!P5 STG.E desc[UR10][R10.64+0x8], RZ ;  /* 0x000008ff0a00d986 */ /* 0x0001e8000c10190a */
[----:B--2---:R0:W-:Y:S04]  /*0980*/  @P1 STG.E desc[UR10][R10.64+0x4], R25 ;  /* 0x000004190a001986 */ /* 0x0041e8000c10190a */
[----:B------:R-:W2:Y:S01]  /*0990*/  @P5 LDG.E R27, desc[UR10][R12.64+0x8] ;  /* 0x0000080a0c1b5981 */ /* 0x000ea2000c1e1900 */
[----:B------:R-:W-:Y:S01]  /*09a0*/  VIADD R14, R14, 0x3 ;  /* 0x000000030e0e7836 */ /* 0x000fe20000000000 */
[----:B------:R-:W-:Y:S04]  /*09b0*/  BSSY.RECONVERGENT B0, `(.L_x_11) ;  /* 0x0000009000007945 */ /* 0x000fe80003800200 */
[C---:B------:R-:W-:Y:S01]  /*09c0*/  ISETP.GE.AND P1, PT, R14.reuse, UR8, P0 ;  /* 0x000000080e007c0c */ /* 0x040fe20008726270 */
[----:B------:R-:W-:-:S05]  /*09d0*/  VIADD R14, R14, -UR8 ;  /* 0x800000080e0e7c36 */ /* 0x000fca0008000000 */
[----:B------:R-:W-:-:S13]  /*09e0*/  ISETP.LT.AND P1, PT, R14, R3, P1 ;  /* 0x000000030e00720c */ /* 0x000fda0000f21270 */
[----:B------:R0:W-:Y:S04]  /*09f0*/  @!P1 STG.E desc[UR10][R10.64+0xc], RZ ;  /* 0x00000cff0a009986 */ /* 0x0001e8000c10190a */
[----:B--2---:R0:W-:Y:S01]  /*0a00*/  @P5 STG.E desc[UR10][R10.64+0x8], R27 ;  /* 0x0000081b0a005986 */ /* 0x0041e2000c10190a */
[----:B------:R-:W-:Y:S05]  /*0a10*/  @!P1 BRA `(.L_x_12) ;  /* 0x0000000000089947 */ /* 0x000fea0003800000 */
[----:B------:R-:W2:Y:S04]  /*0a20*/  LDG.E R13, desc[UR10][R12.64+0xc] ;  /* 0x00000c0a0c0d7981 */ /* 0x000ea8000c1e1900 */
[----:B--2---:R1:W-:Y:S02]  /*0a30*/  STG.E desc[UR10][R10.64+0xc], R13 ;  /* 0x00000c0d0a007986 */ /* 0x0043e4000c10190a */
.L_x_12:
[----:B------:R-:W-:Y:S05]  /*0a40*/  BSYNC.RECONVERGENT B0 ;  /* 0x0000000000007941 */ /* 0x000fea0003800200 */
.L_x_11:
[----:B------:R-:W-:-:S07]  /*0a50*/  IADD3 R17, PT, PT, R17, 0x4, RZ ;  /* 0x0000000411117810 */ /* 0x000fce0007ffe0ff */
.L_x_10:
[----:B------:R-:W-:-:S13]  /*0a60*/  ISETP.NE.AND P1, PT, R8, RZ, PT ;  /* 0x000000ff0800720c */ /* 0x000fda0003f25270 */
[----:B------:R-:W-:Y:S05]  /*0a70*/  @!P1 BRA `(.L_x_9) ;  /* 0x0000000000bc9947 */ /* 0x000fea0003800000 */
[----:B------:R-:W-:-:S13]  /*0a80*/  ISETP.NE.AND P1, PT, R8, 0x1, PT ;  /* 0x000000010800780c */ /* 0x000fda0003f25270 */
[----:B------:R-:W-:Y:S05]  /*0a90*/  @!P1 BRA `(.L_x_13) ;  /* 0x0000000000609947 */ /* 0x000fea0003800000 */
[----:B-1----:R-:W1:Y:S01]  /*0aa0*/  LDC.64 R12, c[0x0][0x3a0] ;  /* 0x0000e800ff0c7b82 */ /* 0x002e620000000a00 */
[--C-:B------:R-:W-:Y:S02]  /*0ab0*/  IMAD R16, R20, R15, R17.reuse ;  /* 0x0000000f14107224 */ /* 0x100fe400078e0211 */
[--C-:B0-----:R-:W-:Y:S02]  /*0ac0*/  IMAD R25, R2, R23, R17.reuse ;  /* 0x0000001702197224 */ /* 0x101fe400078e0211 */
[C---:B------:R-:W-:Y:S01]  /*0ad0*/  VIADD R14, R16.reuse, -UR8 ;  /* 0x80000008100e7c36 */ /* 0x040fe20008000000 */
[----:B------:R-:W-:Y:S01]  /*0ae0*/  ISETP.GE.AND P1, PT, R16, UR8, P0 ;  /* 0x0000000810007c0c */ /* 0x000fe20008726270 */
[----:B------:R-:W-:Y:S01]  /*0af0*/  IMAD.IADD R19, R0, 0x1, R17 ;  /* 0x0000000100137824 */ /* 0x000fe200078e0211 */
[----:B------:R-:W0:Y:S02]  /*0b00*/  LDC.64 R10, c[0x0][0x380] ;  /* 0x0000e000ff0a7b82 */ /* 0x000e240000000a00 */
[----:B------:R-:W-:Y:S01]  /*0b10*/  ISETP.LT.AND P1, PT, R14, R3, P1 ;  /* 0x000000030e00720c */ /* 0x000fe20000f21270 */
[----:B-1----:R-:W-:-:S12]  /*0b20*/  IMAD.WIDE R12, R25, 0x4, R12 ;  /* 0x00000004190c7825 */ /* 0x002fd800078e020c */
[----:B------:R1:W-:Y:S01]  /*0b30*/  @!P1 STG.E desc[UR10][R12.64], RZ ;  /* 0x000000ff0c009986 */ /* 0x0003e2000c10190a */
[----:B0-----:R-:W-:-:S05]  /*0b40*/  IMAD.WIDE R10, R19, 0x4, R10 ;  /* 0x00000004130a7825 */ /* 0x001fca00078e020a */
[----:B------:R-:W2:Y:S01]  /*0b50*/  @P1 LDG.E R19, desc[UR10][R10.64] ;  /* 0x0000000a0a131981 */ /* 0x000ea2000c1e1900 */
[----:B------:R-:W-:Y:S01]  /*0b60*/  IADD3 R14, PT, PT, R16, 0x1, RZ ;  /* 0x00000001100e7810 */ /* 0x000fe20007ffe0ff */
[----:B------:R-:W-:Y:S03]  /*0b70*/  BSSY.RECONVERGENT B0, `(.L_x_14) ;  /* 0x0000009000007945 */ /* 0x000fe60003800200 */
        /* <DEDUP_REMOVED lines=8> */
.L_x_15:
[----:B------:R-:W-:Y:S05]  /*0c00*/  BSYNC.RECONVERGENT B0 ;  /* 0x0000000000007941 */ /* 0x000fea0003800200 */
.L_x_14:
[----:B------:R-:W-:-:S07]  /*0c10*/  VIADD R17, R17, 0x2 ;  /* 0x0000000211117836 */ /* 0x000fce0000000000 */
.L_x_13:
[----:B------:R-:W-:-:S13]  /*0c20*/  LOP3.LUT P1, RZ, R23, 0x1, RZ, 0xc0, !PT ;  /* 0x0000000117ff7812 */ /* 0x000fda000782c0ff */
[----:B------:R-:W-:Y:S05]  /*0c30*/  @!P1 BRA `(.L_x_9) ;  /* 0x00000000004c9947 */ /* 0x000fea0003800000 */
[----:B------:R-:W-:Y:S01]  /*0c40*/  IMAD R15, R20, R15, R17 ;  /* 0x0000000f140f7224 */ /* 0x000fe200078e0211 */
[----:B------:R-:W-:Y:S04]  /*0c50*/  BSSY.RECONVERGENT B0, `(.L_x_9) ;  /* 0x0000011000007945 */ /* 0x000fe80003800200 */
[C---:B------:R-:W-:Y:S02]  /*0c60*/  ISETP.GE.AND P0, PT, R15.reuse, UR8, P0 ;  /* 0x000000080f007c0c */ /* 0x040fe40008706270 */
[----:B01----:R-:W-:-:S04]  /*0c70*/  IADD3 R10, PT, PT, R15, -UR8, RZ ;  /* 0x800000080f0a7c10 */ /* 0x003fc8000fffe0ff */
[----:B------:R-:W-:-:S13]  /*0c80*/  ISETP.LT.AND P0, PT, R10, R3, P0 ;  /* 0x000000030a00720c */ /* 0x000fda0000701270 */
[----:B------:R-:W0:Y:S01]  /*0c90*/  @!P0 LDC.64 R10, c[0x0][0x3a0] ;  /* 0x0000e800ff0a8b82 */ /* 0x000e220000000a00 */
[----:B------:R-:W-:-:S04]  /*0ca0*/  @!P0 IMAD R3, R2, R23, R17 ;  /* 0x0000001702038224 */ /* 0x000fc800078e0211 */
[----:B0-----:R-:W-:-:S05]  /*0cb0*/  @!P0 IMAD.WIDE R10, R3, 0x4, R10 ;  /* 0x00000004030a8825 */ /* 0x001fca00078e020a */
[----:B------:R0:W-:Y:S01]  /*0cc0*/  @!P0 STG.E desc[UR10][R10.64], RZ ;  /* 0x000000ff0a008986 */ /* 0x0001e2000c10190a */
[----:B------:R-:W-:Y:S05]  /*0cd0*/  @!P0 BRA `(.L_x_16) ;  /* 0x0000000000208947 */ /* 0x000fea0003800000 */
[----:B0-----:R-:W0:Y:S01]  /*0ce0*/  LDC.64 R10, c[0x0][0x380] ;  /* 0x0000e000ff0a7b82 */ /* 0x001e220000000a00 */
[----:B------:R-:W-:-:S07]  /*0cf0*/  IMAD.IADD R3, R0, 0x1, R17 ;  /* 0x0000000100037824 */ /* 0x000fce00078e0211 */
[----:B------:R-:W1:Y:S01]  /*0d00*/  LDC.64 R12, c[0x0][0x3a0] ;  /* 0x0000e800ff0c7b82 */ /* 0x000e620000000a00 */
[----:B0-----:R-:W-:-:S06]  /*0d10*/  IMAD.WIDE R10, R3, 0x4, R10 ;  /* 0x00000004030a7825 */ /* 0x001fcc00078e020a */
[----:B------:R-:W2:Y:S01]  /*0d20*/  LDG.E R11, desc[UR10][R10.64] ;  /* 0x0000000a0a0b7981 */ /* 0x000ea2000c1e1900 */
[----:B------:R-:W-:-:S04]  /*0d30*/  IMAD R23, R2, R23, R17 ;  /* 0x0000001702177224 */ /* 0x000fc800078e0211 */
[----:B-1----:R-:W-:-:S05]  /*0d40*/  IMAD.WIDE R12, R23, 0x4, R12 ;  /* 0x00000004170c7825 */ /* 0x002fca00078e020c */
[----:B--2---:R1:W-:Y:S02]  /*0d50*/  STG.E desc[UR10][R12.64], R11 ;  /* 0x0000000b0c007986 */ /* 0x0043e4000c10190a */
.L_x_16:
[----:B------:R-:W-:Y:S05]  /*0d60*/  BSYNC.RECONVERGENT B0 ;  /* 0x0000000000007941 */ /* 0x000fea0003800200 */
.L_x_9:
[----:B------:R-:W-:Y:S05]  /*0d70*/  @P4 BRA `(.L_x_17) ;  /* 0xfffffff400304947 */ /* 0x000fea000383ffff */
[----:B------:R-:W-:Y:S05]  /*0d80*/  @P3 BRA `(.L_x_18) ;  /* 0xfffffff400143947 */ /* 0x000fea000383ffff */
[----:B------:R-:W-:Y:S05]  /*0d90*/  EXIT ;  /* 0x000000000000794d */ /* 0x000fea0003800000 */
.L_x_19:
        /* <DEDUP_REMOVED lines=14> */
.L_x_21:


//--------------------- .nv.shared.reserved.0     --------------------------
	.section	.nv.shared.reserved.0,"aw",@nobits
	.weak		__nv_reservedSMEM_offset_0_alias
	.size		__nv_reservedSMEM_offset_0_alias, 0, 64
	.other		__nv_reservedSMEM_offset_0_alias,@"STO_CUDA_RESERVED_SHARED STV_DEFAULT"
__nv_reservedSMEM_offset_0_alias:
	.zero		0
	.zero		64


//--------------------- .nv.constant0._Z4gemmPfS_S_ii --------------------------
	.section	.nv.constant0._Z4gemmPfS_S_ii,"a",@progbits
	.sectionflags	@""
	.align	4
.nv.constant0._Z4gemmPfS_S_ii:
	.zero		928


//--------------------- .nv.constant0._Z6im2colPfiiiiiS_i --------------------------
	.section	.nv.constant0._Z6im2colPfiiiiiS_i,"a",@progbits
	.sectionflags	@""
	.align	4
.nv.constant0._Z6im2colPfiiiiiS_i:
	.zero		940


//--------------------- SYMBOLS --------------------------

	.type		.nv.reservedSmem.offset0,@object
	.size		.nv.reservedSmem.offset0,0x4
